	.target	sm_90a

	.elftype	@"ET_EXEC"


//--------------------- .note.nv.tkinfo           --------------------------
	.section	.note.nv.tkinfo,"",@"SHT_NOTE"
	.sectionflags	@"SHF_NOTE_NV_TKINFO"
	.tkinfo
        /*0018*/ 	.word	0x00000002
        /*0030*/ 	.string	""
        /*0030*/ 	.string	"ptxas"
        /*0030*/ 	.string	"Cuda compilation tools, release 13.0, V13.0.88"
        /*0030*/ 	.string	"Build cuda_13.0.r13.0/compiler.36424714_0"
        /*0030*/ 	.string	"-arch sm_90a -m 64 "



//--------------------- .note.nv.cuinfo           --------------------------
	.section	.note.nv.cuinfo,"",@"SHT_NOTE"
	.sectionflags	@"SHF_NOTE_NV_CUINFO"
        /*0018*/ 	.short	0x0002
        /*001a*/ 	.short	0x005a
        /*001c*/ 	.short	0x0082
	.zero		2


//--------------------- .nv.info                  --------------------------
	.section	.nv.info,"",@"SHT_CUDA_INFO"
	.align	4


	//----- nvinfo : EIATTR_REGCOUNT
	.align		4
        /*0000*/ 	.byte	0x04, 0x2f
        /*0002*/ 	.short	(.L_15 - .L_14)
	.align		4
.L_14:
        /*0004*/ 	.word	index@(_ZN7cutlass13device_kernelINS_4gemm6kernel13GemmUniversalIN4cute5tupleIJiiiiEEENS1_10collective13CollectiveMmaINS1_34MainloopSm90TmaGmmaWarpSpecializedILi4ENS5_IJNS4_1CILi1EEESB_SB_EEENS1_35KernelTmaWarpSpecializedCooperativeEEENS5_IJNSA_ILi128EEENSA_ILi64EEESG_EEENS_10tfloat32_tENS5_IJlSB_lEEESI_SJ_NS4_8TiledMMAINS4_8MMA_AtomIJNS4_4SM904GMMA29MMA_64x64x8_F32TF32TF32_SS_TNILNSN_7ScaleInE1ELSP_1EEEEEENS4_6LayoutINS5_IJNSA_ILi2EEESB_SB_EEENS5_IJSB_NSA_ILi0EEESV_EEEEENS5_IJNS4_10UnderscoreESY_SY_EEEEENS4_13SM90_TMA_LOADENS4_14ComposedLayoutINS4_7SwizzleILi3ELi4ELi3EEENS4_18smem_ptr_flag_bitsILi32EEENSS_INS5_IJNSA_ILi8EEENSA_ILi32EEEEEENS5_IJS18_SB_EEEEEEEvNS4_8identityES11_S1C_vS1D_EENS_8epilogue10collective6detail29Sm90TmaWarpSpecializedAdapterINS1G_15DefaultEpilogueISI_SJ_SJ_NS1F_6thread17LinearCombinationISI_Li1EffLNS1K_9ScaleType4KindE0ELNS_15FloatRoundStyleE2ESI_EENS1_15EpilogueDefaultEEEEEvvEEEEvNT_6ParamsE)
        /*0008*/ 	.word	0x000000a8


	//----- nvinfo : EIATTR_FRAME_SIZE
	.align		4
.L_15:
        /*000c*/ 	.byte	0x04, 0x11
        /*000e*/ 	.short	(.L_17 - .L_16)
	.align		4
.L_16:
        /*0010*/ 	.word	index@(_ZN7cutlass13device_kernelINS_4gemm6kernel13GemmUniversalIN4cute5tupleIJiiiiEEENS1_10collective13CollectiveMmaINS1_34MainloopSm90TmaGmmaWarpSpecializedILi4ENS5_IJNS4_1CILi1EEESB_SB_EEENS1_35KernelTmaWarpSpecializedCooperativeEEENS5_IJNSA_ILi128EEENSA_ILi64EEESG_EEENS_10tfloat32_tENS5_IJlSB_lEEESI_SJ_NS4_8TiledMMAINS4_8MMA_AtomIJNS4_4SM904GMMA29MMA_64x64x8_F32TF32TF32_SS_TNILNSN_7ScaleInE1ELSP_1EEEEEENS4_6LayoutINS5_IJNSA_ILi2EEESB_SB_EEENS5_IJSB_NSA_ILi0EEESV_EEEEENS5_IJNS4_10UnderscoreESY_SY_EEEEENS4_13SM90_TMA_LOADENS4_14ComposedLayoutINS4_7SwizzleILi3ELi4ELi3EEENS4_18smem_ptr_flag_bitsILi32EEENSS_INS5_IJNSA_ILi8EEENSA_ILi32EEEEEENS5_IJS18_SB_EEEEEEEvNS4_8identityES11_S1C_vS1D_EENS_8epilogue10collective6detail29Sm90TmaWarpSpecializedAdapterINS1G_15DefaultEpilogueISI_SJ_SJ_NS1F_6thread17LinearCombinationISI_Li1EffLNS1K_9ScaleType4KindE0ELNS_15FloatRoundStyleE2ESI_EENS1_15EpilogueDefaultEEEEEvvEEEEvNT_6ParamsE)
        /*0014*/ 	.word	0x00000000


	//----- nvinfo : EIATTR_MIN_STACK_SIZE
	.align		4
.L_17:
        /*0018*/ 	.byte	0x04, 0x12
        /*001a*/ 	.short	(.L_19 - .L_18)
	.align		4
.L_18:
        /*001c*/ 	.word	index@(_ZN7cutlass13device_kernelINS_4gemm6kernel13GemmUniversalIN4cute5tupleIJiiiiEEENS1_10collective13CollectiveMmaINS1_34MainloopSm90TmaGmmaWarpSpecializedILi4ENS5_IJNS4_1CILi1EEESB_SB_EEENS1_35KernelTmaWarpSpecializedCooperativeEEENS5_IJNSA_ILi128EEENSA_ILi64EEESG_EEENS_10tfloat32_tENS5_IJlSB_lEEESI_SJ_NS4_8TiledMMAINS4_8MMA_AtomIJNS4_4SM904GMMA29MMA_64x64x8_F32TF32TF32_SS_TNILNSN_7ScaleInE1ELSP_1EEEEEENS4_6LayoutINS5_IJNSA_ILi2EEESB_SB_EEENS5_IJSB_NSA_ILi0EEESV_EEEEENS5_IJNS4_10UnderscoreESY_SY_EEEEENS4_13SM90_TMA_LOADENS4_14ComposedLayoutINS4_7SwizzleILi3ELi4ELi3EEENS4_18smem_ptr_flag_bitsILi32EEENSS_INS5_IJNSA_ILi8EEENSA_ILi32EEEEEENS5_IJS18_SB_EEEEEEEvNS4_8identityES11_S1C_vS1D_EENS_8epilogue10collective6detail29Sm90TmaWarpSpecializedAdapterINS1G_15DefaultEpilogueISI_SJ_SJ_NS1F_6thread17LinearCombinationISI_Li1EffLNS1K_9ScaleType4KindE0ELNS_15FloatRoundStyleE2ESI_EENS1_15EpilogueDefaultEEEEEvvEEEEvNT_6ParamsE)
        /*0020*/ 	.word	0x00000000
.L_19:


//--------------------- .nv.compat                --------------------------
	.section	.nv.compat,"",@"SHT_CUDA_COMPAT_INFO"
	.align	4
        /*0000*/ 	.byte	0x02, 0x09, 0x01, 0x00, 0x02, 0x02, 0x04, 0x00, 0x02, 0x05, 0x05, 0x00, 0x03, 0x07, 0x01, 0x01
        /*0010*/ 	.byte	0x02, 0x03, 0x01, 0x00, 0x02, 0x06, 0x01, 0x00, 0x04, 0x0b, 0x08, 0x00, 0x00, 0x00, 0x00, 0x00
        /*0020*/ 	.byte	0x00, 0x00, 0x00, 0x00


//--------------------- .nv.info._ZN7cutlass13device_kernelINS_4gemm6kernel13GemmUniversalIN4cute5tupleIJiiiiEEENS1_10collective13CollectiveMmaINS1_34MainloopSm90TmaGmmaWarpSpecializedILi4ENS5_IJNS4_1CILi1EEESB_SB_EEENS1_35KernelTmaWarpSpecializedCooperativeEEENS5_IJNSA_ILi128EEENSA_ILi64EEESG_EEENS_10tfloat32_tENS5_IJlSB_lEEESI_SJ_NS4_8TiledMMAINS4_8MMA_AtomIJNS4_4SM904GMMA29MMA_64x64x8_F32TF32TF32_SS_TNILNSN_7ScaleInE1ELSP_1EEEEEENS4_6LayoutINS5_IJNSA_ILi2EEESB_SB_EEENS5_IJSB_NSA_ILi0EEESV_EEEEENS5_IJNS4_10UnderscoreESY_SY_EEEEENS4_13SM90_TMA_LOADENS4_14ComposedLayoutINS4_7SwizzleILi3ELi4ELi3EEENS4_18smem_ptr_flag_bitsILi32EEENSS_INS5_IJNSA_ILi8EEENSA_ILi32EEEEEENS5_IJS18_SB_EEEEEEEvNS4_8identityES11_S1C_vS1D_EENS_8epilogue10collective6detail29Sm90TmaWarpSpecializedAdapterINS1G_15DefaultEpilogueISI_SJ_SJ_NS1F_6thread17LinearCombinationISI_Li1EffLNS1K_9ScaleType4KindE0ELNS_15FloatRoundStyleE2ESI_EENS1_15EpilogueDefaultEEEEEvvEEEEvNT_6ParamsE --------------------------
	.section	.nv.info._ZN7cutlass13device_kernelINS_4gemm6kernel13GemmUniversalIN4cute5tupleIJiiiiEEENS1_10collective13CollectiveMmaINS1_34MainloopSm90TmaGmmaWarpSpecializedILi4ENS5_IJNS4_1CILi1EEESB_SB_EEENS1_35KernelTmaWarpSpecializedCooperativeEEENS5_IJNSA_ILi128EEENSA_ILi64EEESG_EEENS_10tfloat32_tENS5_IJlSB_lEEESI_SJ_NS4_8TiledMMAINS4_8MMA_AtomIJNS4_4SM904GMMA29MMA_64x64x8_F32TF32TF32_SS_TNILNSN_7ScaleInE1ELSP_1EEEEEENS4_6LayoutINS5_IJNSA_ILi2EEESB_SB_EEENS5_IJSB_NSA_ILi0EEESV_EEEEENS5_IJNS4_10UnderscoreESY_SY_EEEEENS4_13SM90_TMA_LOADENS4_14ComposedLayoutINS4_7SwizzleILi3ELi4ELi3EEENS4_18smem_ptr_flag_bitsILi32EEENSS_INS5_IJNSA_ILi8EEENSA_ILi32EEEEEENS5_IJS18_SB_EEEEEEEvNS4_8identityES11_S1C_vS1D_EENS_8epilogue10collective6detail29Sm90TmaWarpSpecializedAdapterINS1G_15DefaultEpilogueISI_SJ_SJ_NS1F_6thread17LinearCombinationISI_Li1EffLNS1K_9ScaleType4KindE0ELNS_15FloatRoundStyleE2ESI_EENS1_15EpilogueDefaultEEEEEvvEEEEvNT_6ParamsE,"",@"SHT_CUDA_INFO"
	.sectionflags	@""
	.align	4


	//----- nvinfo : EIATTR_CUDA_API_VERSION
	.align		4
        /*0000*/ 	.byte	0x04, 0x37
        /*0002*/ 	.short	(.L_21 - .L_20)
.L_20:
        /*0004*/ 	.word	0x00000082


	//----- nvinfo : EIATTR_KPARAM_INFO
	.align		4
.L_21:
        /*0008*/ 	.byte	0x04, 0x17
        /*000a*/ 	.short	(.L_23 - .L_22)
.L_22:
        /*000c*/ 	.word	0x00000000
        /*0010*/ 	.short	0x0000
        /*0012*/ 	.short	0x0070
        /*0014*/ 	.byte	0x00, 0xf0, 0x01, 0x10


	//----- nvinfo : EIATTR_SPARSE_MMA_MASK
	.align		4
.L_23:
        /*0018*/ 	.byte	0x03, 0x50
        /*001a*/ 	.short	0x0000


	//----- nvinfo : EIATTR_MAXREG_COUNT
	.align		4
        /*001c*/ 	.byte	0x03, 0x1b
        /*001e*/ 	.short	0x00a8


	//----- nvinfo : EIATTR_NUM_BARRIERS
	.align		4
        /*0020*/ 	.byte	0x02, 0x4c
        /*0022*/ 	.byte	0x01
	.zero		1


	//----- nvinfo : EIATTR_EXTERNS
	.align		4
        /*0024*/ 	.byte	0x04, 0x0f
        /*0026*/ 	.short	(.L_25 - .L_24)


	//   ....[0]....
	.align		4
.L_24:
        /*0028*/ 	.word	index@(__assertfail)


	//----- nvinfo : EIATTR_MERCURY_ISA_VERSION
	.align		4
.L_25:
        /*002c*/ 	.byte	0x03, 0x5f
        /*002e*/ 	.short	0x0101


	//----- nvinfo : EIATTR_INT_WARP_WIDE_INSTR_OFFSETS
	.align		4
        /*0030*/ 	.byte	0x04, 0x31
        /*0032*/ 	.short	(.L_27 - .L_26)


	//   ....[0]....
.L_26:
        /*0034*/ 	.word	0x000003b0


	//   ....[1]....
        /*0038*/ 	.word	0x000003c0


	//   ....[2]....
        /*003c*/ 	.word	0x000004e0


	//----- nvinfo : EIATTR_COOP_GROUP_MASK_REGIDS
	.align		4
.L_27:
        /*0040*/ 	.byte	0x04, 0x29
        /*0042*/ 	.short	(.L_29 - .L_28)


	//   ....[0]....
.L_28:
        /*0044*/ 	.word	0xffffffff


	//   ....[1]....
        /*0048*/ 	.word	0xffffffff


	//   ....[2]....
        /*004c*/ 	.word	0xffffffff


	//   ....[3]....
        /*0050*/ 	.word	0xffffffff


	//   ....[4]....
        /*0054*/ 	.word	0xffffffff


	//----- nvinfo : EIATTR_COOP_GROUP_INSTR_OFFSETS
	.align		4
.L_29:
        /*0058*/ 	.byte	0x04, 0x28
        /*005a*/ 	.short	(.L_31 - .L_30)


	//   ....[0]....
.L_30:
        /*005c*/ 	.word	0x00000060


	//   ....[1]....
        /*0060*/ 	.word	0x00000070


	//   ....[2]....
        /*0064*/ 	.word	0x00000130


	//   ....[3]....
        /*0068*/ 	.word	0x000002c0


	//   ....[4]....
        /*006c*/ 	.word	0x000011c0


	//----- nvinfo : EIATTR_REG_RECONFIG
	.align		4
.L_31:
        /*0070*/ 	.byte	0x01, 0x54
	.zero		2


	//----- nvinfo : EIATTR_SYSCALL_OFFSETS
	.align		4
        /*0074*/ 	.byte	0x04, 0x46
        /*0076*/ 	.short	(.L_33 - .L_32)


	//   ....[0]....
.L_32:
        /*0078*/ 	.word	0x000013b0


	//----- nvinfo : EIATTR_MBARRIER_INSTR_OFFSETS
	.align		4
.L_33:
        /*007c*/ 	.byte	0x04, 0x39
        /*007e*/ 	.short	(.L_35 - .L_34)


	//   ....[0]....
.L_34:
        /*0080*/ 	.word	0x00000230
        /*0084*/ 	.word	0x000000ff
        /*0088*/ 	.word	0x00000000
        /*008c*/ 	.short	0x0100
        /*008e*/ 	.byte	0x08
	.zero		1


	//   ....[1]....
        /*0090*/ 	.word	0x00000240
        /*0094*/ 	.word	0x000000ff
        /*0098*/ 	.word	0x00000020
        /*009c*/ 	.short	0x0100
        /*009e*/ 	.byte	0x08
	.zero		1


	//   ....[2]....
        /*00a0*/ 	.word	0x00000250
        /*00a4*/ 	.word	0x000000ff
        /*00a8*/ 	.word	0x00000008
        /*00ac*/ 	.short	0x0100
        /*00ae*/ 	.byte	0x08
	.zero		1


	//   ....[3]....
        /*00b0*/ 	.word	0x00000260
        /*00b4*/ 	.word	0x000000ff
        /*00b8*/ 	.word	0x00000028
        /*00bc*/ 	.short	0x0100
        /*00be*/ 	.byte	0x08
	.zero		1


	//   ....[4]....
        /*00c0*/ 	.word	0x00000270
        /*00c4*/ 	.word	0x000000ff
        /*00c8*/ 	.word	0x00000010
        /*00cc*/ 	.short	0x0100
        /*00ce*/ 	.byte	0x08
	.zero		1


	//   ....[5]....
        /*00d0*/ 	.word	0x00000280
        /*00d4*/ 	.word	0x000000ff
        /*00d8*/ 	.word	0x00000030
        /*00dc*/ 	.short	0x0100
        /*00de*/ 	.byte	0x08
	.zero		1


	//   ....[6]....
        /*00e0*/ 	.word	0x00000290
        /*00e4*/ 	.word	0x000000ff
        /*00e8*/ 	.word	0x00000018
        /*00ec*/ 	.short	0x0100
        /*00ee*/ 	.byte	0x08
	.zero		1


	//   ....[7]....
        /*00f0*/ 	.word	0x000002a0
        /*00f4*/ 	.word	0x000000ff
        /*00f8*/ 	.word	0x00000038
        /*00fc*/ 	.short	0x0100
        /*00fe*/ 	.byte	0x08
	.zero		1


	//   ....[8]....
        /*0100*/ 	.word	0x00000560
        /*0104*/ 	.word	0x000000ff
        /*0108*/ 	.word	0x00000050
        /*010c*/ 	.short	0x0100
        /*010e*/ 	.byte	0x08
	.zero		1


	//   ....[9]....
        /*0110*/ 	.word	0x000005c0
        /*0114*/ 	.word	0x000000ff
        /*0118*/ 	.word	0x00000058
        /*011c*/ 	.short	0x0100
        /*011e*/ 	.byte	0x08
	.zero		1


	//   ....[10]....
        /*0120*/ 	.word	0x00001430
        /*0124*/ 	.word	0x00000003
        /*0128*/ 	.word	0x00000000
        /*012c*/ 	.short	0x010a
        /*012e*/ 	.byte	0x3f
	.zero		1


	//   ....[11]....
        /*0130*/ 	.word	0x00001490
        /*0134*/ 	.word	0x00000003
        /*0138*/ 	.word	0x00000000
        /*013c*/ 	.short	0x010a
        /*013e*/ 	.byte	0x3f
	.zero		1


	//   ....[12]....
        /*0140*/ 	.word	0x000019a0
        /*0144*/ 	.word	0x000000ff
        /*0148*/ 	.word	0x00000000
        /*014c*/ 	.short	0x010a
        /*014e*/ 	.byte	0x08
	.zero		1


	//   ....[13]....
        /*0150*/ 	.word	0x000019e0
        /*0154*/ 	.word	0x000000ff
        /*0158*/ 	.word	0x00000000
        /*015c*/ 	.short	0x010a
        /*015e*/ 	.byte	0x08
	.zero		1


	//   ....[14]....
        /*0160*/ 	.word	0x00001e00
        /*0164*/ 	.word	0x000000ff
        /*0168*/ 	.word	0x00000000
        /*016c*/ 	.short	0x0101
        /*016e*/ 	.byte	0x07
	.zero		1


	//   ....[15]....
        /*0170*/ 	.word	0x00001fc0
        /*0174*/ 	.word	0x000000ff
        /*0178*/ 	.word	0x00000000
        /*017c*/ 	.short	0x0101
        /*017e*/ 	.byte	0x04
	.zero		1


	//   ....[16]....
        /*0180*/ 	.word	0x000052e0
        /*0184*/ 	.word	0x0000000e
        /*0188*/ 	.word	0x00000020
        /*018c*/ 	.short	0x010a
        /*018e*/ 	.byte	0x3f
	.zero		1


	//   ....[17]....
        /*0190*/ 	.word	0x00005760
        /*0194*/ 	.word	0x00000005
        /*0198*/ 	.word	0x00000058
        /*019c*/ 	.short	0x0101
        /*019e*/ 	.byte	0x3f
	.zero		1


	//   ....[18]....
        /*01a0*/ 	.word	0x00005e70
        /*01a4*/ 	.word	0x00000007
        /*01a8*/ 	.word	0x00000000
        /*01ac*/ 	.short	0x010a
        /*01ae*/ 	.byte	0x3f
	.zero		1


	//   ....[19]....
        /*01b0*/ 	.word	0x00005ef0
        /*01b4*/ 	.word	0x00000008
        /*01b8*/ 	.word	0x00000000
        /*01bc*/ 	.short	0x010a
        /*01be*/ 	.byte	0x3f
	.zero		1


	//   ....[20]....
        /*01c0*/ 	.word	0x00005f80
        /*01c4*/ 	.word	0x0000000b
        /*01c8*/ 	.word	0x00000000
        /*01cc*/ 	.short	0x010a
        /*01ce*/ 	.byte	0x3f
	.zero		1


	//   ....[21]....
        /*01d0*/ 	.word	0x00006010
        /*01d4*/ 	.word	0x00000003
        /*01d8*/ 	.word	0x00000000
        /*01dc*/ 	.short	0x010a
        /*01de*/ 	.byte	0x3f
	.zero		1


	//   ....[22]....
        /*01e0*/ 	.word	0x00006070
        /*01e4*/ 	.word	0x00000003
        /*01e8*/ 	.word	0x00000000
        /*01ec*/ 	.short	0x010a
        /*01ee*/ 	.byte	0x3f
	.zero		1


	//   ....[23]....
        /*01f0*/ 	.word	0x000060d0
        /*01f4*/ 	.word	0x00000004
        /*01f8*/ 	.word	0x00000000
        /*01fc*/ 	.short	0x010a
        /*01fe*/ 	.byte	0x3f
	.zero		1


	//   ....[24]....
        /*0200*/ 	.word	0x000061a0
        /*0204*/ 	.word	0x0000000e
        /*0208*/ 	.word	0x00000020
        /*020c*/ 	.short	0x010a
        /*020e*/ 	.byte	0x3f
	.zero		1


	//   ....[25]....
        /*0210*/ 	.word	0x00006270
        /*0214*/ 	.word	0x00000007
        /*0218*/ 	.word	0x00000000
        /*021c*/ 	.short	0x010a
        /*021e*/ 	.byte	0x3f
	.zero		1


	//   ....[26]....
        /*0220*/ 	.word	0x000062c0
        /*0224*/ 	.word	0x00000008
        /*0228*/ 	.word	0x00000000
        /*022c*/ 	.short	0x010a
        /*022e*/ 	.byte	0x3f
	.zero		1


	//   ....[27]....
        /*0230*/ 	.word	0x00006310
        /*0234*/ 	.word	0x0000000b
        /*0238*/ 	.word	0x00000000
        /*023c*/ 	.short	0x010a
        /*023e*/ 	.byte	0x3f
	.zero		1


	//----- nvinfo : EIATTR_NUM_MBARRIERS
	.align		4
.L_35:
        /*0240*/ 	.byte	0x03, 0x38
        /*0242*/ 	.short	0x000a


	//----- nvinfo : EIATTR_EXIT_INSTR_OFFSETS
	.align		4
        /*0244*/ 	.byte	0x04, 0x1c
        /*0246*/ 	.short	(.L_37 - .L_36)


	//   ....[0]....
.L_36:
        /*0248*/ 	.word	0x00000660


	//   ....[1]....
        /*024c*/ 	.word	0x00000f20


	//   ....[2]....
        /*0250*/ 	.word	0x000049c0


	//   ....[3]....
        /*0254*/ 	.word	0x00004ff0


	//   ....[4]....
        /*0258*/ 	.word	0x00006060


	//----- nvinfo : EIATTR_MAX_THREADS
	.align		4
.L_37:
        /*025c*/ 	.byte	0x04, 0x05
        /*025e*/ 	.short	(.L_39 - .L_38)
.L_38:
        /*0260*/ 	.word	0x00000180
        /*0264*/ 	.word	0x00000001
        /*0268*/ 	.word	0x00000001


	//----- nvinfo : EIATTR_CRS_STACK_SIZE
	.align		4
.L_39:
        /*026c*/ 	.byte	0x04, 0x1e
        /*026e*/ 	.short	(.L_41 - .L_40)
.L_40:
        /*0270*/ 	.word	0x00000000


	//----- nvinfo : EIATTR_CBANK_PARAM_SIZE
	.align		4
.L_41:
        /*0274*/ 	.byte	0x03, 0x19
        /*0276*/ 	.short	0x0470


	//----- nvinfo : EIATTR_PARAM_CBANK
	.align		4
        /*0278*/ 	.byte	0x04, 0x0a
        /*027a*/ 	.short	(.L_43 - .L_42)
	.align		4
.L_42:
        /*027c*/ 	.word	index@(.nv.constant0._ZN7cutlass13device_kernelINS_4gemm6kernel13GemmUniversalIN4cute5tupleIJiiiiEEENS1_10collective13CollectiveMmaINS1_34MainloopSm90TmaGmmaWarpSpecializedILi4ENS5_IJNS4_1CILi1EEESB_SB_EEENS1_35KernelTmaWarpSpecializedCooperativeEEENS5_IJNSA_ILi128EEENSA_ILi64EEESG_EEENS_10tfloat32_tENS5_IJlSB_lEEESI_SJ_NS4_8TiledMMAINS4_8MMA_AtomIJNS4_4SM904GMMA29MMA_64x64x8_F32TF32TF32_SS_TNILNSN_7ScaleInE1ELSP_1EEEEEENS4_6LayoutINS5_IJNSA_ILi2EEESB_SB_EEENS5_IJSB_NSA_ILi0EEESV_EEEEENS5_IJNS4_10UnderscoreESY_SY_EEEEENS4_13SM90_TMA_LOADENS4_14ComposedLayoutINS4_7SwizzleILi3ELi4ELi3EEENS4_18smem_ptr_flag_bitsILi32EEENSS_INS5_IJNSA_ILi8EEENSA_ILi32EEEEEENS5_IJS18_SB_EEEEEEEvNS4_8identityES11_S1C_vS1D_EENS_8epilogue10collective6detail29Sm90TmaWarpSpecializedAdapterINS1G_15DefaultEpilogueISI_SJ_SJ_NS1F_6thread17LinearCombinationISI_Li1EffLNS1K_9ScaleType4KindE0ELNS_15FloatRoundStyleE2ESI_EENS1_15EpilogueDefaultEEEEEvvEEEEvNT_6ParamsE)
        /*0280*/ 	.short	0x0210
        /*0282*/ 	.short	0x0470


	//----- nvinfo : EIATTR_SW_WAR
	.align		4
.L_43:
        /*0284*/ 	.byte	0x04, 0x36
        /*0286*/ 	.short	(.L_45 - .L_44)
.L_44:
        /*0288*/ 	.word	0x00000008
.L_45:


//--------------------- .nv.callgraph             --------------------------
	.section	.nv.callgraph,"",@"SHT_CUDA_CALLGRAPH"
	.align	4
	.sectionentsize	8
	.align		4
        /*0000*/ 	.word	0x00000000
	.align		4
        /*0004*/ 	.word	0xffffffff
	.align		4
        /*0008*/ 	.word	index@(_ZN7cutlass13device_kernelINS_4gemm6kernel13GemmUniversalIN4cute5tupleIJiiiiEEENS1_10collective13CollectiveMmaINS1_34MainloopSm90TmaGmmaWarpSpecializedILi4ENS5_IJNS4_1CILi1EEESB_SB_EEENS1_35KernelTmaWarpSpecializedCooperativeEEENS5_IJNSA_ILi128EEENSA_ILi64EEESG_EEENS_10tfloat32_tENS5_IJlSB_lEEESI_SJ_NS4_8TiledMMAINS4_8MMA_AtomIJNS4_4SM904GMMA29MMA_64x64x8_F32TF32TF32_SS_TNILNSN_7ScaleInE1ELSP_1EEEEEENS4_6LayoutINS5_IJNSA_ILi2EEESB_SB_EEENS5_IJSB_NSA_ILi0EEESV_EEEEENS5_IJNS4_10UnderscoreESY_SY_EEEEENS4_13SM90_TMA_LOADENS4_14ComposedLayoutINS4_7SwizzleILi3ELi4ELi3EEENS4_18smem_ptr_flag_bitsILi32EEENSS_INS5_IJNSA_ILi8EEENSA_ILi32EEEEEENS5_IJS18_SB_EEEEEEEvNS4_8identityES11_S1C_vS1D_EENS_8epilogue10collective6detail29Sm90TmaWarpSpecializedAdapterINS1G_15DefaultEpilogueISI_SJ_SJ_NS1F_6thread17LinearCombinationISI_Li1EffLNS1K_9ScaleType4KindE0ELNS_15FloatRoundStyleE2ESI_EENS1_15EpilogueDefaultEEEEEvvEEEEvNT_6ParamsE)
	.align		4
        /*000c*/ 	.word	index@(__assertfail)
	.align		4
        /*0010*/ 	.word	0x00000000
	.align		4
        /*0014*/ 	.word	0xfffffffe
	.align		4
        /*0018*/ 	.word	0x00000000
	.align		4
        /*001c*/ 	.word	0xfffffffd
	.align		4
        /*0020*/ 	.word	0x00000000
	.align		4
        /*0024*/ 	.word	0xfffffffc


//--------------------- .nv.constant4             --------------------------
	.section	.nv.constant4,"a",@progbits
	.align	8
	.align		8
.nv.constant4:
        /*0000*/ 	.dword	__assertfail
	.align		8
        /*0008*/ 	.dword	__unnamed_1
	.align		8
        /*0010*/ 	.dword	_ZN40_INTERNAL_880f84a0_4_k_cu_0e72aead_287974cuda3std3__45__cpo5beginE
	.align		8
        /*0018*/ 	.dword	_ZN40_INTERNAL_880f84a0_4_k_cu_0e72aead_287974cuda3std3__45__cpo3endE
	.align		8
        /*0020*/ 	.dword	_ZN40_INTERNAL_880f84a0_4_k_cu_0e72aead_287974cuda3std3__45__cpo6cbeginE
	.align		8
        /*0028*/ 	.dword	_ZN40_INTERNAL_880f84a0_4_k_cu_0e72aead_287974cuda3std3__45__cpo4cendE
	.align		8
        /*0030*/ 	.dword	_ZN40_INTERNAL_880f84a0_4_k_cu_0e72aead_287974cuda3std3__442_GLOBAL__N__880f84a0_4_k_cu_0e72aead_287976ignoreE
	.align		8
        /*0038*/ 	.dword	_ZN40_INTERNAL_880f84a0_4_k_cu_0e72aead_287974cuda3std3__419piecewise_constructE
	.align		8
        /*0040*/ 	.dword	_ZN40_INTERNAL_880f84a0_4_k_cu_0e72aead_287974cuda3std3__48in_placeE
	.align		8
        /*0048*/ 	.dword	_ZN40_INTERNAL_880f84a0_4_k_cu_0e72aead_287974cuda3std6ranges3__45__cpo4swapE
	.align		8
        /*0050*/ 	.dword	_ZN40_INTERNAL_880f84a0_4_k_cu_0e72aead_287974cuda3std6ranges3__45__cpo9iter_moveE
	.align		8
        /*0058*/ 	.dword	_ZN40_INTERNAL_880f84a0_4_k_cu_0e72aead_287974cute7productE
	.align		8
        /*0060*/ 	.dword	_ZN40_INTERNAL_880f84a0_4_k_cu_0e72aead_287974cute1_E
	.align		8
        /*0068*/ 	.dword	$str$22
	.align		8
        /*0070*/ 	.dword	$str$23


//--------------------- .text._ZN7cutlass13device_kernelINS_4gemm6kernel13GemmUniversalIN4cute5tupleIJiiiiEEENS1_10collective13CollectiveMmaINS1_34MainloopSm90TmaGmmaWarpSpecializedILi4ENS5_IJNS4_1CILi1EEESB_SB_EEENS1_35KernelTmaWarpSpecializedCooperativeEEENS5_IJNSA_ILi128EEENSA_ILi64EEESG_EEENS_10tfloat32_tENS5_IJlSB_lEEESI_SJ_NS4_8TiledMMAINS4_8MMA_AtomIJNS4_4SM904GMMA29MMA_64x64x8_F32TF32TF32_SS_TNILNSN_7ScaleInE1ELSP_1EEEEEENS4_6LayoutINS5_IJNSA_ILi2EEESB_SB_EEENS5_IJSB_NSA_ILi0EEESV_EEEEENS5_IJNS4_10UnderscoreESY_SY_EEEEENS4_13SM90_TMA_LOADENS4_14ComposedLayoutINS4_7SwizzleILi3ELi4ELi3EEENS4_18smem_ptr_flag_bitsILi32EEENSS_INS5_IJNSA_ILi8EEENSA_ILi32EEEEEENS5_IJS18_SB_EEEEEEEvNS4_8identityES11_S1C_vS1D_EENS_8epilogue10collective6detail29Sm90TmaWarpSpecializedAdapterINS1G_15DefaultEpilogueISI_SJ_SJ_NS1F_6thread17LinearCombinationISI_Li1EffLNS1K_9ScaleType4KindE0ELNS_15FloatRoundStyleE2ESI_EENS1_15EpilogueDefaultEEEEEvvEEEEvNT_6ParamsE --------------------------
	.section	.text._ZN7cutlass13device_kernelINS_4gemm6kernel13GemmUniversalIN4cute5tupleIJiiiiEEENS1_10collective13CollectiveMmaINS1_34MainloopSm90TmaGmmaWarpSpecializedILi4ENS5_IJNS4_1CILi1EEESB_SB_EEENS1_35KernelTmaWarpSpecializedCooperativeEEENS5_IJNSA_ILi128EEENSA_ILi64EEESG_EEENS_10tfloat32_tENS5_IJlSB_lEEESI_SJ_NS4_8TiledMMAINS4_8MMA_AtomIJNS4_4SM904GMMA29MMA_64x64x8_F32TF32TF32_SS_TNILNSN_7ScaleInE1ELSP_1EEEEEENS4_6LayoutINS5_IJNSA_ILi2EEESB_SB_EEENS5_IJSB_NSA_ILi0EEESV_EEEEENS5_IJNS4_10UnderscoreESY_SY_EEEEENS4_13SM90_TMA_LOADENS4_14ComposedLayoutINS4_7SwizzleILi3ELi4ELi3EEENS4_18smem_ptr_flag_bitsILi32EEENSS_INS5_IJNSA_ILi8EEENSA_ILi32EEEEEENS5_IJS18_SB_EEEEEEEvNS4_8identityES11_S1C_vS1D_EENS_8epilogue10collective6detail29Sm90TmaWarpSpecializedAdapterINS1G_15DefaultEpilogueISI_SJ_SJ_NS1F_6thread17LinearCombinationISI_Li1EffLNS1K_9ScaleType4KindE0ELNS_15FloatRoundStyleE2ESI_EENS1_15EpilogueDefaultEEEEEvvEEEEvNT_6ParamsE,"ax",@progbits
	.align	128
.text._ZN7cutlass13device_kernelINS_4gemm6kernel13GemmUniversalIN4cute5tupleIJiiiiEEENS1_10collective13CollectiveMmaINS1_34MainloopSm90TmaGmmaWarpSpecializedILi4ENS5_IJNS4_1CILi1EEESB_SB_EEENS1_35KernelTmaWarpSpecializedCooperativeEEENS5_IJNSA_ILi128EEENSA_ILi64EEESG_EEENS_10tfloat32_tENS5_IJlSB_lEEESI_SJ_NS4_8TiledMMAINS4_8MMA_AtomIJNS4_4SM904GMMA29MMA_64x64x8_F32TF32TF32_SS_TNILNSN_7ScaleInE1ELSP_1EEEEEENS4_6LayoutINS5_IJNSA_ILi2EEESB_SB_EEENS5_IJSB_NSA_ILi0EEESV_EEEEENS5_IJNS4_10UnderscoreESY_SY_EEEEENS4_13SM90_TMA_LOADENS4_14ComposedLayoutINS4_7SwizzleILi3ELi4ELi3EEENS4_18smem_ptr_flag_bitsILi32EEENSS_INS5_IJNSA_ILi8EEENSA_ILi32EEEEEENS5_IJS18_SB_EEEEEEEvNS4_8identityES11_S1C_vS1D_EENS_8epilogue10collective6detail29Sm90TmaWarpSpecializedAdapterINS1G_15DefaultEpilogueISI_SJ_SJ_NS1F_6thread17LinearCombinationISI_Li1EffLNS1K_9ScaleType4KindE0ELNS_15FloatRoundStyleE2ESI_EENS1_15EpilogueDefaultEEEEEvvEEEEvNT_6ParamsE:
        .type           _ZN7cutlass13device_kernelINS_4gemm6kernel13GemmUniversalIN4cute5tupleIJiiiiEEENS1_10collective13CollectiveMmaINS1_34MainloopSm90TmaGmmaWarpSpecializedILi4ENS5_IJNS4_1CILi1EEESB_SB_EEENS1_35KernelTmaWarpSpecializedCooperativeEEENS5_IJNSA_ILi128EEENSA_ILi64EEESG_EEENS_10tfloat32_tENS5_IJlSB_lEEESI_SJ_NS4_8TiledMMAINS4_8MMA_AtomIJNS4_4SM904GMMA29MMA_64x64x8_F32TF32TF32_SS_TNILNSN_7ScaleInE1ELSP_1EEEEEENS4_6LayoutINS5_IJNSA_ILi2EEESB_SB_EEENS5_IJSB_NSA_ILi0EEESV_EEEEENS5_IJNS4_10UnderscoreESY_SY_EEEEENS4_13SM90_TMA_LOADENS4_14ComposedLayoutINS4_7SwizzleILi3ELi4ELi3EEENS4_18smem_ptr_flag_bitsILi32EEENSS_INS5_IJNSA_ILi8EEENSA_ILi32EEEEEENS5_IJS18_SB_EEEEEEEvNS4_8identityES11_S1C_vS1D_EENS_8epilogue10collective6detail29Sm90TmaWarpSpecializedAdapterINS1G_15DefaultEpilogueISI_SJ_SJ_NS1F_6thread17LinearCombinationISI_Li1EffLNS1K_9ScaleType4KindE0ELNS_15FloatRoundStyleE2ESI_EENS1_15EpilogueDefaultEEEEEvvEEEEvNT_6ParamsE,@function
        .size           _ZN7cutlass13device_kernelINS_4gemm6kernel13GemmUniversalIN4cute5tupleIJiiiiEEENS1_10collective13CollectiveMmaINS1_34MainloopSm90TmaGmmaWarpSpecializedILi4ENS5_IJNS4_1CILi1EEESB_SB_EEENS1_35KernelTmaWarpSpecializedCooperativeEEENS5_IJNSA_ILi128EEENSA_ILi64EEESG_EEENS_10tfloat32_tENS5_IJlSB_lEEESI_SJ_NS4_8TiledMMAINS4_8MMA_AtomIJNS4_4SM904GMMA29MMA_64x64x8_F32TF32TF32_SS_TNILNSN_7ScaleInE1ELSP_1EEEEEENS4_6LayoutINS5_IJNSA_ILi2EEESB_SB_EEENS5_IJSB_NSA_ILi0EEESV_EEEEENS5_IJNS4_10UnderscoreESY_SY_EEEEENS4_13SM90_TMA_LOADENS4_14ComposedLayoutINS4_7SwizzleILi3ELi4ELi3EEENS4_18smem_ptr_flag_bitsILi32EEENSS_INS5_IJNSA_ILi8EEENSA_ILi32EEEEEENS5_IJS18_SB_EEEEEEEvNS4_8identityES11_S1C_vS1D_EENS_8epilogue10collective6detail29Sm90TmaWarpSpecializedAdapterINS1G_15DefaultEpilogueISI_SJ_SJ_NS1F_6thread17LinearCombinationISI_Li1EffLNS1K_9ScaleType4KindE0ELNS_15FloatRoundStyleE2ESI_EENS1_15EpilogueDefaultEEEEEvvEEEEvNT_6ParamsE,(.L_x_130 - _ZN7cutlass13device_kernelINS_4gemm6kernel13GemmUniversalIN4cute5tupleIJiiiiEEENS1_10collective13CollectiveMmaINS1_34MainloopSm90TmaGmmaWarpSpecializedILi4ENS5_IJNS4_1CILi1EEESB_SB_EEENS1_35KernelTmaWarpSpecializedCooperativeEEENS5_IJNSA_ILi128EEENSA_ILi64EEESG_EEENS_10tfloat32_tENS5_IJlSB_lEEESI_SJ_NS4_8TiledMMAINS4_8MMA_AtomIJNS4_4SM904GMMA29MMA_64x64x8_F32TF32TF32_SS_TNILNSN_7ScaleInE1ELSP_1EEEEEENS4_6LayoutINS5_IJNSA_ILi2EEESB_SB_EEENS5_IJSB_NSA_ILi0EEESV_EEEEENS5_IJNS4_10UnderscoreESY_SY_EEEEENS4_13SM90_TMA_LOADENS4_14ComposedLayoutINS4_7SwizzleILi3ELi4ELi3EEENS4_18smem_ptr_flag_bitsILi32EEENSS_INS5_IJNSA_ILi8EEENSA_ILi32EEEEEENS5_IJS18_SB_EEEEEEEvNS4_8identityES11_S1C_vS1D_EENS_8epilogue10collective6detail29Sm90TmaWarpSpecializedAdapterINS1G_15DefaultEpilogueISI_SJ_SJ_NS1F_6thread17LinearCombinationISI_Li1EffLNS1K_9ScaleType4KindE0ELNS_15FloatRoundStyleE2ESI_EENS1_15EpilogueDefaultEEEEEvvEEEEvNT_6ParamsE)
        .other          _ZN7cutlass13device_kernelINS_4gemm6kernel13GemmUniversalIN4cute5tupleIJiiiiEEENS1_10collective13CollectiveMmaINS1_34MainloopSm90TmaGmmaWarpSpecializedILi4ENS5_IJNS4_1CILi1EEESB_SB_EEENS1_35KernelTmaWarpSpecializedCooperativeEEENS5_IJNSA_ILi128EEENSA_ILi64EEESG_EEENS_10tfloat32_tENS5_IJlSB_lEEESI_SJ_NS4_8TiledMMAINS4_8MMA_AtomIJNS4_4SM904GMMA29MMA_64x64x8_F32TF32TF32_SS_TNILNSN_7ScaleInE1ELSP_1EEEEEENS4_6LayoutINS5_IJNSA_ILi2EEESB_SB_EEENS5_IJSB_NSA_ILi0EEESV_EEEEENS5_IJNS4_10UnderscoreESY_SY_EEEEENS4_13SM90_TMA_LOADENS4_14ComposedLayoutINS4_7SwizzleILi3ELi4ELi3EEENS4_18smem_ptr_flag_bitsILi32EEENSS_INS5_IJNSA_ILi8EEENSA_ILi32EEEEEENS5_IJS18_SB_EEEEEEEvNS4_8identityES11_S1C_vS1D_EENS_8epilogue10collective6detail29Sm90TmaWarpSpecializedAdapterINS1G_15DefaultEpilogueISI_SJ_SJ_NS1F_6thread17LinearCombinationISI_Li1EffLNS1K_9ScaleType4KindE0ELNS_15FloatRoundStyleE2ESI_EENS1_15EpilogueDefaultEEEEEvvEEEEvNT_6ParamsE,@"STO_CUDA_ENTRY STV_DEFAULT"
_ZN7cutlass13device_kernelINS_4gemm6kernel13GemmUniversalIN4cute5tupleIJiiiiEEENS1_10collective13CollectiveMmaINS1_34MainloopSm90TmaGmmaWarpSpecializedILi4ENS5_IJNS4_1CILi1EEESB_SB_EEENS1_35KernelTmaWarpSpecializedCooperativeEEENS5_IJNSA_ILi128EEENSA_ILi64EEESG_EEENS_10tfloat32_tENS5_IJlSB_lEEESI_SJ_NS4_8TiledMMAINS4_8MMA_AtomIJNS4_4SM904GMMA29MMA_64x64x8_F32TF32TF32_SS_TNILNSN_7ScaleInE1ELSP_1EEEEEENS4_6LayoutINS5_IJNSA_ILi2EEESB_SB_EEENS5_IJSB_NSA_ILi0EEESV_EEEEENS5_IJNS4_10UnderscoreESY_SY_EEEEENS4_13SM90_TMA_LOADENS4_14ComposedLayoutINS4_7SwizzleILi3ELi4ELi3EEENS4_18smem_ptr_flag_bitsILi32EEENSS_INS5_IJNSA_ILi8EEENSA_ILi32EEEEEENS5_IJS18_SB_EEEEEEEvNS4_8identityES11_S1C_vS1D_EENS_8epilogue10collective6detail29Sm90TmaWarpSpecializedAdapterINS1G_15DefaultEpilogueISI_SJ_SJ_NS1F_6thread17LinearCombinationISI_Li1EffLNS1K_9ScaleType4KindE0ELNS_15FloatRoundStyleE2ESI_EENS1_15EpilogueDefaultEEEEEvvEEEEvNT_6ParamsE:
[----:B------:R-:W0:Y:S01]  /*0000*/  LDC R1, c[0x0][0x28] ;  /* 0x00000a00ff017b82 */ /* 0x000e220000000800 */
[----:B------:R-:W1:Y:S01]  /*0010*/  S2R R4, SR_TID.X ;  /* 0x0000000000047919 */ /* 0x000e620000002100 */
[----:B------:R-:W-:Y:S01]  /*0020*/  ELECT P0, URZ, PT ;  /* 0x00000000003f782f */ /* 0x000fe20003800000 */
[----:B------:R-:W-:Y:S01]  /*0030*/  BSSY B0, `(.L_x_0) ;  /* 0x000000f000007945 */ /* 0x000fe20003800000 */
[--C-:B-1----:R-:W-:Y:S02]  /*0040*/  SHF.R.U32.HI R0, RZ, 0x5, R4.reuse ;  /* 0x00000005ff007819 */ /* 0x102fe40000011604 */
[----:B------:R-:W-:-:S03]  /*0050*/  SHF.R.U32.HI R14, RZ, 0x7, R4 ;  /* 0x00000007ff0e7819 */ /* 0x000fc60000011604 */
[----:B------:R-:W1:Y:S04]  /*0060*/  SHFL.IDX PT, R5, R0, RZ, 0x1f ;  /* 0x00001fff00057589 */ /* 0x000e6800000e0000 */
[----:B------:R2:W3:Y:S01]  /*0070*/  SHFL.IDX PT, R10, R14, RZ, 0x1f ;  /* 0x00001fff0e0a7589 */ /* 0x0004e200000e0000 */
[----:B-1----:R-:W-:-:S13]  /*0080*/  ISETP.NE.OR P0, PT, R5, RZ, !P0 ;  /* 0x000000ff0500720c */ /* 0x002fda0004705670 */
[----:B0-23--:R-:W-:Y:S05]  /*0090*/  @P0 BRA `(.L_x_1) ;  /* 0x0000000000200947 */ /* 0x00dfea0003800000 */
[----:B------:R-:W-:Y:S02]  /*00a0*/  ULDC.64 UR4, c[0x0][0x198] ;  /* 0x0000660000047ab9 */ /* 0x000fe40000000a00 */
[----:B------:R-:W-:Y:S02]  /*00b0*/  UIADD3 UR6, UP0, UR4, 0xf0, URZ ;  /* 0x000000f004067890 */ /* 0x000fe4000ff1e03f */
[----:B------:R-:W-:Y:S02]  /*00c0*/  UIADD3 UR4, UP1, UR4, 0x1f0, URZ ;  /* 0x000001f004047890 */ /* 0x000fe4000ff3e03f */
[----:B------:R-:W-:Y:S02]  /*00d0*/  UIADD3.X UR7, URZ, UR5, URZ, UP0, !UPT ;  /* 0x000000053f077290 */ /* 0x000fe400087fe43f */
[----:B------:R-:W-:-:S07]  /*00e0*/  UIADD3.X UR5, URZ, UR5, URZ, UP1, !UPT ;  /* 0x000000053f057290 */ /* 0x000fce0008ffe43f */
[----:B------:R0:W-:Y:S02]  /*00f0*/  UTMACCTL.PF [UR6] ;  /* 0x00000000060079b9 */ /* 0x0001e40008040000 */
[----:B------:R0:W-:Y:S02]  /*0100*/  UTMACCTL.PF [UR4] ;  /* 0x00000000040079b9 */ /* 0x0001e40008040000 */
[----:B0-----:R-:W-:Y:S01]  /*0110*/  NOP ;  /* 0x0000000000007918 */ /* 0x001fe20000000000 */
.L_x_1:
[----:B------:R-:W-:Y:S05]  /*0120*/  BSYNC B0 ;  /* 0x0000000000007941 */ /* 0x000fea0003800000 */
.L_x_0:
[----:B------:R-:W0:Y:S02]  /*0130*/  SHFL.IDX PT, R2, R0, RZ, 0x1f ;  /* 0x00001fff00027589 */ /* 0x000e2400000e0000 */
[----:B0-----:R-:W-:-:S13]  /*0140*/  ISETP.NE.AND P0, PT, R2, RZ, PT ;  /* 0x000000ff0200720c */ /* 0x001fda0003f05270 */
[----:B------:R-:W-:Y:S05]  /*0150*/  @P0 BRA `(.L_x_2) ;  /* 0x0000000000580947 */ /* 0x000fea0003800000 */
[----:B------:R-:W0:Y:S01]  /*0160*/  S2UR UR8, SR_CgaCtaId ;  /* 0x00000000000879c3 */ /* 0x000e220000008800 */
[----:B------:R-:W-:Y:S01]  /*0170*/  UMOV UR4, 0x400 ;  /* 0x0000040000047882 */ /* 0x000fe20000000000 */
[----:B------:R-:W-:Y:S01]  /*0180*/  UMOV UR5, 0x1 ;  /* 0x0000000100057882 */ /* 0x000fe20000000000 */
[----:B------:R-:W-:Y:S01]  /*0190*/  UMOV UR6, 0x100 ;  /* 0x0000010000067882 */ /* 0x000fe20000000000 */
[----:B------:R-:W-:Y:S01]  /*01a0*/  ELECT P0, URZ, PT ;  /* 0x00000000003f782f */ /* 0x000fe20003800000 */
[----:B------:R-:W-:-:S04]  /*01b0*/  UIADD3 UR6, -UR6, 0x100000, URZ ;  /* 0x0010000006067890 */ /* 0x000fc8000fffe13f */
[----:B------:R-:W-:Y:S02]  /*01c0*/  USHF.L.U32 UR7, UR6, 0xb, URZ ;  /* 0x0000000b06077899 */ /* 0x000fe4000800063f */
[----:B------:R-:W-:Y:S02]  /*01d0*/  USHF.L.U32 UR6, UR6, 0x1, URZ ;  /* 0x0000000106067899 */ /* 0x000fe4000800063f */
[----:B0-----:R-:W-:Y:S02]  /*01e0*/  ULEA UR8, UR8, UR4, 0x18 ;  /* 0x0000000408087291 */ /* 0x001fe4000f8ec03f */
[----:B------:R-:W-:-:S04]  /*01f0*/  UIADD3 UR4, -UR5, 0x100000, URZ ;  /* 0x0010000005047890 */ /* 0x000fc8000fffe13f */
[----:B------:R-:W-:Y:S02]  /*0200*/  USHF.L.U32 UR5, UR4, 0xb, URZ ;  /* 0x0000000b04057899 */ /* 0x000fe4000800063f */
[----:B------:R-:W-:Y:S01]  /*0210*/  USHF.L.U32 UR4, UR4, 0x1, URZ ;  /* 0x0000000104047899 */ /* 0x000fe2000800063f */
[----:B------:R-:W0:Y:S11]  /*0220*/  FENCE.VIEW.ASYNC.S ;  /* 0x00000000000073c6 */ /* 0x000e360000000000 */
[----:B0-----:R0:W1:Y:S01]  /*0230*/  SYNCS.EXCH.64 URZ, [UR8], UR4 ;  /* 0x00000004083f75b2 */ /* 0x0010620008000100 */
[----:B------:R0:W2:Y:S01]  /*0240*/  SYNCS.EXCH.64 URZ, [UR8+0x20], UR6 ;  /* 0x00002006083f75b2 */ /* 0x0000a20008000100 */
[----:B------:R0:W3:Y:S01]  /*0250*/  SYNCS.EXCH.64 URZ, [UR8+0x8], UR4 ;  /* 0x00000804083f75b2 */ /* 0x0000e20008000100 */
[----:B------:R0:W4:Y:S01]  /*0260*/  SYNCS.EXCH.64 URZ, [UR8+0x28], UR6 ;  /* 0x00002806083f75b2 */ /* 0x0001220008000100 */
[----:B------:R0:W0:Y:S01]  /*0270*/  SYNCS.EXCH.64 URZ, [UR8+0x10], UR4 ;  /* 0x00001004083f75b2 */ /* 0x0000220008000100 */
[----:B------:R0:W0:Y:S01]  /*0280*/  SYNCS.EXCH.64 URZ, [UR8+0x30], UR6 ;  /* 0x00003006083f75b2 */ /* 0x0000220008000100 */
[----:B------:R0:W0:Y:S01]  /*0290*/  SYNCS.EXCH.64 URZ, [UR8+0x18], UR4 ;  /* 0x00001804083f75b2 */ /* 0x0000220008000100 */
[----:B------:R0:W0:Y:S01]  /*02a0*/  SYNCS.EXCH.64 URZ, [UR8+0x38], UR6 ;  /* 0x00003806083f75b2 */ /* 0x0000220008000100 */
[----:B------:R-:W-:Y:S01]  /*02b0*/  NOP ;  /* 0x0000000000007918 */ /* 0x000fe20000000000 */
.L_x_2:
[----:B------:R-:W5:Y:S01]  /*02c0*/  SHFL.IDX PT, R0, R0, RZ, 0x1f ;  /* 0x00001fff00007589 */ /* 0x000f6200000e0000 */
[----:B------:R-:W-:Y:S01]  /*02d0*/  ELECT P0, URZ, PT ;  /* 0x00000000003f782f */ /* 0x000fe20003800000 */
[----:B------:R-:W1:Y:S01]  /*02e0*/  LDC R2, c[0x0][0x65c] ;  /* 0x00019700ff027b82 */ /* 0x000e620000000800 */
[----:B0-----:R-:W-:Y:S01]  /*02f0*/  UMOV UR4, 0x20 ;  /* 0x0000002000047882 */ /* 0x001fe20000000000 */
[----:B------:R-:W0:Y:S01]  /*0300*/  S2R R3, SR_CTAID.Y ;  /* 0x0000000000037919 */ /* 0x000e220000002600 */
[----:B------:R-:W-:Y:S01]  /*0310*/  NOP ;  /* 0x0000000000007918 */ /* 0x000fe20000000000 */
[----:B------:R-:W-:Y:S01]  /*0320*/  ISETP.NE.AND P2, PT, R10, RZ, PT ;  /* 0x000000ff0a00720c */ /* 0x000fe20003f45270 */
[----:B------:R-:W-:Y:S01]  /*0330*/  NOP ;  /* 0x0000000000007918 */ /* 0x000fe20000000000 */
[----:B------:R-:W2:Y:S01]  /*0340*/  S2R R6, SR_CTAID.X ;  /* 0x0000000000067919 */ /* 0x000ea20000002500 */
[----:B------:R-:W-:Y:S01]  /*0350*/  IMAD.MOV.U32 R7, RZ, RZ, RZ ;  /* 0x000000ffff077224 */ /* 0x000fe200078e00ff */
[----:B-----5:R-:W-:-:S02]  /*0360*/  ISETP.NE.OR P0, PT, R0, RZ, !P0 ;  /* 0x000000ff0000720c */ /* 0x020fc40004705670 */
[----:B-1----:R-:W-:-:S04]  /*0370*/  ISETP.NE.AND P3, PT, R2, 0x1, PT ;  /* 0x000000010200780c */ /* 0x002fc80003f65270 */
[----:B------:R-:W-:Y:S02]  /*0380*/  P2R R0, PR, RZ, 0x8 ;  /* 0x00000008ff007803 */ /* 0x000fe40000000000 */
[----:B------:R-:W-:-:S04]  /*0390*/  SHF.R.S32.HI R0, RZ, 0x1f, R5 ;  /* 0x0000001fff007819 */ /* 0x000fc80000011405 */
[----:B------:R-:W-:Y:S01]  /*03a0*/  LEA.HI R0, R0, R5, RZ, 0x2 ;  /* 0x0000000500007211 */ /* 0x000fe200078f10ff */
[----:B------:R-:W-:Y:S01]  /*03b0*/  VOTEU.ALL UP0, P0 ;  /* 0x00000000003f7886 */ /* 0x000fe20000000000 */
[----:B------:R-:W-:Y:S01]  /*03c0*/  VOTEU.ALL UP1, P0 ;  /* 0x00000000003f7886 */ /* 0x000fe20000020000 */
[----:B------:R-:W2:Y:S01]  /*03d0*/  @P3 LDC R17, c[0x0][0x10] ;  /* 0x00000400ff113b82 */ /* 0x000ea20000000800 */
[----:B------:R-:W-:Y:S01]  /*03e0*/  LOP3.LUT R0, R0, 0xfffffffc, RZ, 0xc0, !PT ;  /* 0xfffffffc00007812 */ /* 0x000fe200078ec0ff */
[----:B0-----:R-:W-:Y:S01]  /*03f0*/  @P3 IMAD.MOV.U32 R8, RZ, RZ, R3 ;  /* 0x000000ffff083224 */ /* 0x001fe200078e0003 */
[----:B------:R-:W-:Y:S01]  /*0400*/  @!UP0 UMOV UR6, 0x400 ;  /* 0x0000040000068882 */ /* 0x000fe20000000000 */
[----:B------:R-:W-:-:S04]  /*0410*/  @!UP0 UIADD3 UR4, -UR4, 0x100000, URZ ;  /* 0x0010000004048890 */ /* 0x000fc8000fffe13f */
[----:B------:R-:W-:Y:S02]  /*0420*/  @!UP0 USHF.L.U32 UR5, UR4, 0xb, URZ ;  /* 0x0000000b04058899 */ /* 0x000fe4000800063f */
[----:B------:R-:W-:Y:S01]  /*0430*/  @!UP0 USHF.L.U32 UR4, UR4, 0x1, URZ ;  /* 0x0000000104048899 */ /* 0x000fe2000800063f */
[----:B------:R-:W-:Y:S02]  /*0440*/  @P3 IMAD.MOV.U32 R9, RZ, RZ, RZ ;  /* 0x000000ffff093224 */ /* 0x000fe400078e00ff */
[----:B------:R-:W-:Y:S01]  /*0450*/  IMAD.IADD R0, R5, 0x1, -R0 ;  /* 0x0000000105007824 */ /* 0x000fe200078e0a00 */
[----:B------:R-:W0:Y:S01]  /*0460*/  @!UP0 S2UR UR7, SR_CgaCtaId ;  /* 0x00000000000789c3 */ /* 0x000e220000008800 */
[----:B------:R-:W-:-:S03]  /*0470*/  @P3 IMAD.MOV.U32 R5, RZ, RZ, RZ ;  /* 0x000000ffff053224 */ /* 0x000fc600078e00ff */
[----:B------:R-:W-:-:S04]  /*0480*/  ISETP.NE.AND P1, PT, R0, 0x3, PT ;  /* 0x000000030000780c */ /* 0x000fc80003f25270 */
[----:B------:R-:W1:Y:S01]  /*0490*/  @!P3 LDC R11, c[0x0][0xc] ;  /* 0x00000300ff0bbb82 */ /* 0x000e620000000800 */
[----:B--2---:R-:W-:-:S04]  /*04a0*/  @P3 IMAD.WIDE.U32 R16, R6, R17, R8 ;  /* 0x0000001106103225 */ /* 0x004fc800078e0008 */
[----:B------:R-:W-:Y:S01]  /*04b0*/  @P3 IMAD.IADD R17, R17, 0x1, R5 ;  /* 0x0000000111113824 */ /* 0x000fe200078e0205 */
[----:B------:R-:W-:Y:S01]  /*04c0*/  LOP3.LUT R5, R4, 0x7f, RZ, 0xc0, !PT ;  /* 0x0000007f04057812 */ /* 0x000fe200078ec0ff */
[----:B0-----:R-:W-:Y:S01]  /*04d0*/  @!UP0 ULEA UR8, UR7, UR6, 0x18 ;  /* 0x0000000607088291 */ /* 0x001fe2000f8ec03f */
[----:B------:R-:W-:Y:S02]  /*04e0*/  VOTEU.ALL UP0, P0 ;  /* 0x00000000003f7886 */ /* 0x000fe40000000000 */
[----:B------:R-:W-:Y:S01]  /*04f0*/  ULDC UR6, c[0x0][0xc] ;  /* 0x0000030000067ab9 */ /* 0x000fe20000000800 */
[----:B------:R-:W-:Y:S01]  /*0500*/  ISETP.EQ.OR P0, PT, R0, RZ, !P1 ;  /* 0x000000ff0000720c */ /* 0x000fe20004f02670 */
[----:B------:R-:W-:-:S03]  /*0510*/  ULDC UR7, c[0x0][0x10] ;  /* 0x0000040000077ab9 */ /* 0x000fc60000000800 */
[C---:B------:R-:W-:Y:S01]  /*0520*/  ISETP.EQ.AND P0, PT, R10.reuse, RZ, P0 ;  /* 0x000000ff0a00720c */ /* 0x040fe20000702270 */
[----:B------:R-:W-:Y:S02]  /*0530*/  VIADD R10, R10, 0xffffffff ;  /* 0xffffffff0a0a7836 */ /* 0x000fe40000000000 */
[----:B-1----:R-:W-:Y:S01]  /*0540*/  @!P3 IMAD.WIDE.U32 R8, R11, R3, R6 ;  /* 0x000000030b08b225 */ /* 0x002fe200078e0006 */
[----:B------:R-:W0:Y:S02]  /*0550*/  FENCE.VIEW.ASYNC.S ;  /* 0x00000000000073c6 */ /* 0x000e240000000000 */
[----:B0-----:R-:W3:Y:S01]  /*0560*/  @!UP0 SYNCS.EXCH.64 URZ, [UR8+0x50], UR4 ;  /* 0x00005004083f85b2 */ /* 0x001ee20008000100 */
[----:B------:R-:W-:Y:S02]  /*0570*/  SEL R18, RZ, 0x1, !P0 ;  /* 0x00000001ff127807 */ /* 0x000fe40004000000 */
[----:B------:R-:W-:Y:S01]  /*0580*/  ISETP.GE.U32.AND P1, PT, R10, 0x2, PT ;  /* 0x000000020a00780c */ /* 0x000fe20003f26070 */
[----:B------:R-:W-:-:S02]  /*0590*/  @!P3 IMAD.MOV.U32 R16, RZ, RZ, R8 ;  /* 0x000000ffff10b224 */ /* 0x000fc400078e0008 */
[----:B------:R-:W-:Y:S01]  /*05a0*/  @!P3 IMAD.MOV.U32 R17, RZ, RZ, R9 ;  /* 0x000000ffff11b224 */ /* 0x000fe200078e0009 */
[----:B------:R-:W-:Y:S01]  /*05b0*/  SEL R18, R18, 0x2, P1 ;  /* 0x0000000212127807 */ /* 0x000fe20000800000 */
[----:B------:R0:W3:Y:S01]  /*05c0*/  @!UP1 SYNCS.EXCH.64 URZ, [UR8+0x58], UR4 ;  /* 0x00005804083f95b2 */ /* 0x0000e20008000100 */
[----:B------:R-:W-:Y:S01]  /*05d0*/  NOP ;  /* 0x0000000000007918 */ /* 0x000fe20000000000 */
[----:B0-----:R-:W-:-:S03]  /*05e0*/  UIMAD.WIDE.U32 UR4, UR6, UR7, URZ ;  /* 0x00000007060472a5 */ /* 0x001fc6000f8e003f */
[----:B------:R-:W-:Y:S02]  /*05f0*/  ULDC UR6, c[0x0][0x14] ;  /* 0x0000050000067ab9 */ /* 0x000fe40000000800 */
[----:B------:R-:W-:Y:S02]  /*0600*/  UIMAD.WIDE.U32 UR38, UR4, UR6, URZ ;  /* 0x00000006042672a5 */ /* 0x000fe4000f8e003f */
[----:B------:R-:W-:-:S04]  /*0610*/  UIMAD UR41, UR5, UR6, URZ ;  /* 0x00000006052972a4 */ /* 0x000fc8000f8e023f */
[----:B------:R-:W-:Y:S01]  /*0620*/  UIADD3 UR41, UR39, UR41, URZ ;  /* 0x0000002927297290 */ /* 0x000fe2000fffe03f */
[----:B---34-:R-:W-:Y:S06]  /*0630*/  BAR.SYNC.DEFER_BLOCKING 0x0 ;  /* 0x0000000000007b1d */ /* 0x018fec0000010000 */
[----:B------:R-:W-:Y:S05]  /*0640*/  @!P2 BRA `(.L_x_3) ;  /* 0x0000004000e0a947 */ /* 0x000fea0003800000 */
[----:B------:R-:W-:-:S13]  /*0650*/  ISETP.GT.U32.AND P0, PT, R10, 0x1, PT ;  /* 0x000000010a00780c */ /* 0x000fda0003f04070 */
[----:B------:R-:W-:Y:S05]  /*0660*/  @P0 EXIT ;  /* 0x000000000000094d */ /* 0x000fea0003800000 */
[----:B------:R-:W-:Y:S01]  /*0670*/  ULDC.64 UR4, c[0x0][0x650] ;  /* 0x0001940000047ab9 */ /* 0x000fe20000000a00 */
[----:B------:R-:W-:Y:S01]  /*0680*/  PRMT R0, RZ, 0x7610, R0 ;  /* 0x00007610ff007816 */ /* 0x000fe20000000000 */
[----:B------:R-:W-:Y:S01]  /*0690*/  IMAD.MOV.U32 R69, RZ, RZ, -0x1 ;  /* 0xffffffffff457424 */ /* 0x000fe200078e00ff */
[----:B------:R-:W-:Y:S01]  /*06a0*/  ISETP.GE.U32.AND P0, PT, R16, UR4, PT ;  /* 0x0000000410007c0c */ /* 0x000fe2000bf06070 */
[----:B------:R-:W-:Y:S02]  /*06b0*/  IMAD.MOV.U32 R68, RZ, RZ, -0x1 ;  /* 0xffffffffff447424 */ /* 0x000fe400078e00ff */
[----:B------:R-:W-:Y:S01]  /*06c0*/  IMAD.MOV.U32 R67, RZ, RZ, -0x1 ;  /* 0xffffffffff437424 */ /* 0x000fe200078e00ff */
[----:B------:R-:W-:-:S13]  /*06d0*/  ISETP.GE.U32.AND.EX P0, PT, R17, UR5, PT, P0 ;  /* 0x0000000511007c0c */ /* 0x000fda000bf06100 */
[----:B------:R-:W-:Y:S05]  /*06e0*/  @P0 BRA `(.L_x_4) ;  /* 0x0000000400540947 */ /* 0x000fea0003800000 */
[----:B------:R-:W0:Y:S01]  /*06f0*/  LDC.64 R20, c[0x0][0x628] ;  /* 0x00018a00ff147b82 */ /* 0x000e220000000a00 */
[----:B------:R-:W-:Y:S02]  /*0700*/  IMAD.MOV.U32 R8, RZ, RZ, R16 ;  /* 0x000000ffff087224 */ /* 0x000fe400078e0010 */
[----:B------:R-:W-:-:S05]  /*0710*/  IMAD.MOV.U32 R9, RZ, RZ, R17 ;  /* 0x000000ffff097224 */ /* 0x000fca00078e0011 */
[----:B------:R-:W1:Y:S08]  /*0720*/  LDC R0, c[0x0][0x630] ;  /* 0x00018c00ff007b82 */ /* 0x000e700000000800 */
[----:B------:R-:W2:Y:S01]  /*0730*/  LDC.64 R22, c[0x0][0x620] ;  /* 0x00018800ff167b82 */ /* 0x000ea20000000a00 */
[----:B0-----:R-:W-:-:S04]  /*0740*/  ISETP.NE.U32.AND P0, PT, R20, RZ, PT ;  /* 0x000000ff1400720c */ /* 0x001fc80003f05070 */
[----:B------:R-:W-:-:S13]  /*0750*/  ISETP.NE.AND.EX P0, PT, R21, RZ, PT, P0 ;  /* 0x000000ff1500720c */ /* 0x000fda0003f05300 */
[----:B-12---:R-:W-:Y:S05]  /*0760*/  @!P0 BRA `(.L_x_5) ;  /* 0x0000000000288947 */ /* 0x006fea0003800000 */
[----:B------:R-:W0:Y:S02]  /*0770*/  LDC R13, c[0x0][0x634] ;  /* 0x00018d00ff0d7b82 */ /* 0x000e240000000800 */
[----:B0-----:R-:W-:-:S05]  /*0780*/  IADD3 R13, P0, R16, R13, RZ ;  /* 0x0000000d100d7210 */ /* 0x001fca0007f1e0ff */
[----:B------:R-:W-:-:S04]  /*0790*/  IMAD.X R15, RZ, RZ, R17, P0 ;  /* 0x000000ffff0f7224 */ /* 0x000fc800000e0611 */
[----:B------:R-:W-:-:S04]  /*07a0*/  IMAD.WIDE.U32 R8, R15, R20, RZ ;  /* 0x000000140f087225 */ /* 0x000fc800078e00ff */
[----:B------:R-:W-:-:S04]  /*07b0*/  IMAD.WIDE.U32 R10, P0, R13, R21, R8 ;  /* 0x000000150d0a7225 */ /* 0x000fc80007800008 */
[----:B------:R-:W-:-:S04]  /*07c0*/  IMAD.WIDE.U32 R8, R13, R20, RZ ;  /* 0x000000140d087225 */ /* 0x000fc800078e00ff */
[----:B------:R-:W-:Y:S01]  /*07d0*/  IMAD.X R13, RZ, RZ, RZ, P0 ;  /* 0x000000ffff0d7224 */ /* 0x000fe200000e06ff */
[----:B------:R-:W-:Y:S01]  /*07e0*/  IADD3 RZ, P0, R9, R10, RZ ;  /* 0x0000000a09ff7210 */ /* 0x000fe20007f1e0ff */
[----:B------:R-:W-:-:S04]  /*07f0*/  IMAD.MOV.U32 R12, RZ, RZ, R11 ;  /* 0x000000ffff0c7224 */ /* 0x000fc800078e000b */
[----:B------:R-:W-:-:S08]  /*0800*/  IMAD.WIDE.U32.X R8, R15, R21, R12, P0 ;  /* 0x000000150f087225 */ /* 0x000fd000000e040c */
.L_x_5:
[-CC-:B------:R-:W-:Y:S01]  /*0810*/  SHF.R.U64 R67, R8, R0.reuse, R9.reuse ;  /* 0x0000000008437219 */ /* 0x180fe20000001209 */
[----:B------:R-:W0:Y:S01]  /*0820*/  LDC R12, c[0x0][0x618] ;  /* 0x00018600ff0c7b82 */ /* 0x000e220000000800 */
[----:B------:R-:W-:Y:S01]  /*0830*/  SHF.R.U32.HI R7, RZ, R0, R9 ;  /* 0x00000000ff077219 */ /* 0x000fe20000011609 */
[----:B------:R-:W-:Y:S01]  /*0840*/  ULDC UR4, c[0x0][0x150] ;  /* 0x0000540000047ab9 */ /* 0x000fe20000000800 */
[----:B------:R-:W-:Y:S02]  /*0850*/  IADD3 R11, P0, RZ, -R67, RZ ;  /* 0x80000043ff0b7210 */ /* 0x000fe40007f1e0ff */
[----:B------:R-:W-:-:S03]  /*0860*/  I2FP.F32.U32 R0, R6 ;  /* 0x0000000600007245 */ /* 0x000fc60000201000 */
[----:B------:R-:W1:Y:S01]  /*0870*/  LDC.64 R30, c[0x0][0x640] ;  /* 0x00019000ff1e7b82 */ /* 0x000e620000000a00 */
[----:B------:R-:W-:Y:S02]  /*0880*/  IMAD.X R13, RZ, RZ, ~R7, P0 ;  /* 0x000000ffff0d7224 */ /* 0x000fe400000e0e07 */
[----:B------:R-:W-:Y:S01]  /*0890*/  FMUL R0, R0, UR4 ;  /* 0x0000000400007c20 */ /* 0x000fe20008400000 */
[----:B------:R-:W-:Y:S01]  /*08a0*/  IMAD.WIDE.U32 R8, R11, R22, R16 ;  /* 0x000000160b087225 */ /* 0x000fe200078e0010 */
[----:B------:R-:W-:-:S03]  /*08b0*/  ULDC UR4, c[0x0][0x154] ;  /* 0x0000550000047ab9 */ /* 0x000fc60000000800 */
[----:B------:R-:W-:Y:S01]  /*08c0*/  IMAD R10, R13, R22, RZ ;  /* 0x000000160d0a7224 */ /* 0x000fe200078e02ff */
[----:B------:R-:W2:Y:S01]  /*08d0*/  LDC R7, c[0x0][0x144] ;  /* 0x00005100ff077b82 */ /* 0x000ea20000000800 */
[----:B------:R-:W3:Y:S02]  /*08e0*/  F2I.U32.TRUNC.NTZ R0, R0 ;  /* 0x0000000000007305 */ /* 0x000ee4000020f000 */
[----:B------:R-:W-:-:S04]  /*08f0*/  IMAD R11, R11, R23, R10 ;  /* 0x000000170b0b7224 */ /* 0x000fc800078e020a */
[----:B------:R-:W-:Y:S01]  /*0900*/  IMAD.IADD R9, R9, 0x1, R11 ;  /* 0x0000000109097824 */ /* 0x000fe200078e020b */
[----:B------:R-:W4:Y:S01]  /*0910*/  LDC R24, c[0x0][0x608] ;  /* 0x00018200ff187b82 */ /* 0x000f220000000800 */
[----:B------:R-:W-:-:S03]  /*0920*/  IMAD.MOV.U32 R11, RZ, RZ, -0x1 ;  /* 0xffffffffff0b7424 */ /* 0x000fc600078e00ff */
[-CC-:B0-----:R-:W-:Y:S02]  /*0930*/  SHF.R.U64 R22, R8, R12.reuse, R9.reuse ;  /* 0x0000000c08167219 */ /* 0x181fe40000001209 */
[----:B------:R-:W-:Y:S02]  /*0940*/  I2FP.F32.U32 R8, R3 ;  /* 0x0000000300087245 */ /* 0x000fe40000201000 */
[----:B------:R-:W0:Y:S01]  /*0950*/  LDC R28, c[0x0][0x658] ;  /* 0x00019600ff1c7b82 */ /* 0x000e220000000800 */
[----:B-1----:R-:W-:Y:S01]  /*0960*/  ISETP.NE.U32.AND P0, PT, R30, RZ, PT ;  /* 0x000000ff1e00720c */ /* 0x002fe20003f05070 */
[----:B---3--:R-:W-:Y:S02]  /*0970*/  IMAD.MOV R10, RZ, RZ, -R0 ;  /* 0x000000ffff0a7224 */ /* 0x008fe400078e0a00 */
[----:B------:R-:W-:Y:S01]  /*0980*/  FMUL R8, R8, UR4 ;  /* 0x0000000408087c20 */ /* 0x000fe20008400000 */
[----:B------:R-:W-:Y:S02]  /*0990*/  SHF.R.U32.HI R9, RZ, R12, R9 ;  /* 0x0000000cff097219 */ /* 0x000fe40000011609 */
[----:B------:R-:W-:Y:S01]  /*09a0*/  ISETP.NE.AND.EX P0, PT, R31, RZ, PT, P0 ;  /* 0x000000ff1f00720c */ /* 0x000fe20003f05300 */
[----:B------:R1:W3:Y:S01]  /*09b0*/  F2I.U32.TRUNC.NTZ R15, R8 ;  /* 0x00000008000f7305 */ /* 0x0002e2000020f000 */
[----:B------:R-:W1:Y:S01]  /*09c0*/  LDC R20, c[0x0][0x148] ;  /* 0x00005200ff147b82 */ /* 0x000e620000000800 */
[----:B--2---:R-:W-:-:S07]  /*09d0*/  IMAD R0, R7, R10, R6 ;  /* 0x0000000a07007224 */ /* 0x004fce00078e0206 */
[----:B------:R-:W2:Y:S01]  /*09e0*/  LDC R26, c[0x0][0x600] ;  /* 0x00018000ff1a7b82 */ /* 0x000ea20000000800 */
[-CC-:B----4-:R-:W-:Y:S02]  /*09f0*/  SHF.R.U64 R32, R22, R24.reuse, R9.reuse ;  /* 0x0000001816207219 */ /* 0x190fe40000001209 */
[----:B------:R-:W-:Y:S01]  /*0a00*/  SHF.R.U32.HI R7, RZ, R24, R9 ;  /* 0x00000018ff077219 */ /* 0x000fe20000011609 */
[----:B------:R-:W-:-:S04]  /*0a10*/  IMAD.MOV.U32 R9, RZ, RZ, 0x1 ;  /* 0x00000001ff097424 */ /* 0x000fc800078e00ff */
[----:B------:R-:W4:Y:S01]  /*0a20*/  LDC R21, c[0x0][0x648] ;  /* 0x00019200ff157b82 */ /* 0x000f220000000800 */
[-C--:B0-----:R-:W-:Y:S02]  /*0a30*/  SHF.L.U32 R6, R11, R28.reuse, RZ ;  /* 0x0000001c0b067219 */ /* 0x081fe400000006ff */
[--C-:B------:R-:W-:Y:S02]  /*0a40*/  SHF.R.U64 R24, R32, R28, R7.reuse ;  /* 0x0000001c20187219 */ /* 0x100fe40000001207 */
[----:B------:R-:W-:Y:S02]  /*0a50*/  LOP3.LUT R13, RZ, R6, RZ, 0x33, !PT ;  /* 0x00000006ff0d7212 */ /* 0x000fe400078e33ff */
[-C--:B------:R-:W-:Y:S01]  /*0a60*/  SHF.R.U32.HI R7, RZ, R28.reuse, R7 ;  /* 0x0000001cff077219 */ /* 0x080fe20000011607 */
[----:B------:R-:W0:Y:S01]  /*0a70*/  LDC R23, c[0x0][0x638] ;  /* 0x00018e00ff177b82 */ /* 0x000e220000000800 */
[----:B------:R-:W-:Y:S01]  /*0a80*/  SHF.L.U32 R12, R9, R28, RZ ;  /* 0x0000001c090c7219 */ /* 0x000fe200000006ff */
[----:B------:R-:W-:-:S06]  /*0a90*/  IMAD.MOV.U32 R6, RZ, RZ, R24 ;  /* 0x000000ffff067224 */ /* 0x000fcc00078e0018 */
[----:B------:R-:W0:Y:S01]  /*0aa0*/  LDC R69, c[0x0][0x610] ;  /* 0x00018400ff457b82 */ /* 0x000e220000000800 */
[----:B-1-3--:R-:W-:Y:S05]  /*0ab0*/  @!P0 BRA `(.L_x_6) ;  /* 0x0000000000288947 */ /* 0x00afea0003800000 */
[----:B------:R-:W1:Y:S02]  /*0ac0*/  LDC R11, c[0x0][0x64c] ;  /* 0x00019300ff0b7b82 */ /* 0x000e640000000800 */
[----:B-1----:R-:W-:-:S05]  /*0ad0*/  IADD3 R11, P0, R24, R11, RZ ;  /* 0x0000000b180b7210 */ /* 0x002fca0007f1e0ff */
        /* <DEDUP_REMOVED lines=8> */
.L_x_6:
[----:B----4-:R-:W-:Y:S01]  /*0b60*/  SHF.R.U64 R6, R6, R21, R7 ;  /* 0x0000001506067219 */ /* 0x010fe20000001207 */
[----:B--2---:R-:W-:Y:S01]  /*0b70*/  VIADD R7, R26, 0xffffffff ;  /* 0xffffffff1a077836 */ /* 0x004fe20000000000 */
[----:B------:R-:W-:Y:S01]  /*0b80*/  LOP3.LUT R13, R32, R13, RZ, 0xc0, !PT ;  /* 0x0000000d200d7212 */ /* 0x000fe200078ec0ff */
[----:B------:R-:W-:Y:S02]  /*0b90*/  IMAD.MOV R15, RZ, RZ, -R15 ;  /* 0x000000ffff0f7224 */ /* 0x000fe400078e0a0f */
[----:B------:R-:W-:Y:S02]  /*0ba0*/  IMAD.MOV R8, RZ, RZ, -R6 ;  /* 0x000000ffff087224 */ /* 0x000fe400078e0a06 */
[----:B------:R-:W-:Y:S01]  /*0bb0*/  IMAD R13, R12, R6, R13 ;  /* 0x000000060c0d7224 */ /* 0x000fe200078e020d */
[----:B------:R-:W-:Y:S01]  /*0bc0*/  LOP3.LUT R6, R22, R7, RZ, 0xc0, !PT ;  /* 0x0000000716067212 */ /* 0x000fe200078ec0ff */
[----:B------:R-:W-:Y:S02]  /*0bd0*/  @P3 IMAD R0, R20, R15, R3 ;  /* 0x0000000f14003224 */ /* 0x000fe400078e0203 */
[----:B0-----:R-:W-:-:S02]  /*0be0*/  IMAD R3, R8, R23, R24 ;  /* 0x0000001708037224 */ /* 0x001fc400078e0218 */
[----:B------:R-:W-:Y:S02]  /*0bf0*/  IMAD R69, R13, R69, R0 ;  /* 0x000000450d457224 */ /* 0x000fe400078e0200 */
[----:B------:R-:W-:Y:S02]  /*0c00*/  IMAD R6, R3, R26, R6 ;  /* 0x0000001a03067224 */ /* 0x000fe400078e0206 */
[----:B------:R-:W-:-:S03]  /*0c10*/  IMAD.MOV.U32 R0, RZ, RZ, 0x1 ;  /* 0x00000001ff007424 */ /* 0x000fc600078e00ff */
[----:B------:R-:W-:Y:S02]  /*0c20*/  SEL R68, R6, R69, !P3 ;  /* 0x0000004506447207 */ /* 0x000fe40005800000 */
[----:B------:R-:W-:-:S07]  /*0c30*/  SEL R69, R69, R6, !P3 ;  /* 0x0000000645457207 */ /* 0x000fce0005800000 */
.L_x_4:
[----:B------:R-:W-:-:S08]  /*0c40*/  NOP ;  /* 0x0000000000007918 */ /* 0x000fd00000000000 */
[----:B------:R-:W0:Y:S02]  /*0c50*/  USETMAXREG.TRY_ALLOC.CTAPOOL UP0, 0xe8 ;  /* 0x000000e8000079c8 */ /* 0x000e240008000600 */
[----:B0-----:R-:W-:-:S13]  /*0c60*/  PLOP3.LUT P0, PT, PT, PT, UP0, 0x80, 0x0 ;  /* 0x000000000000781c */ /* 0x001fda0003f0f008 */
[----:B------:R-:W-:Y:S05]  /*0c70*/  @!P0 BRA `(.L_x_4) ;  /* 0xfffffffc00f08947 */ /* 0x000fea000383ffff */
[----:B------:R-:W-:Y:S01]  /*0c80*/  ULDC.64 UR4, c[0x0][0x598] ;  /* 0x0001660000047ab9 */ /* 0x000fe20000000a00 */
[----:B------:R-:W-:Y:S01]  /*0c90*/  ULDC.64 UR36, c[0x0][0x208] ;  /* 0x0000820000247ab9 */ /* 0x000fe20000000a00 */
[----:B------:R-:W-:-:S04]  /*0ca0*/  ISETP.NE.U32.AND P0, PT, RZ, UR4, PT ;  /* 0x00000004ff007c0c */ /* 0x000fc8000bf05070 */
[----:B------:R-:W-:-:S13]  /*0cb0*/  ISETP.NE.AND.EX P0, PT, RZ, UR5, PT, P0 ;  /* 0x00000005ff007c0c */ /* 0x000fda000bf05300 */
[----:B------:R-:W-:Y:S05]  /*0cc0*/  @!P0 BRA `(.L_x_7) ;  /* 0x00000000001c8947 */ /* 0x000fea0003800000 */
[----:B------:R-:W0:Y:S02]  /*0cd0*/  LDC.64 R6, c[0x0][0x598] ;  /* 0x00016600ff067b82 */ /* 0x000e240000000a00 */
[----:B0-----:R-:W2:Y:S02]  /*0ce0*/  LDG.E.64 R6, desc[UR36][R6.64] ;  /* 0x0000002406067981 */ /* 0x001ea4000c1e1b00 */
[----:B--2---:R-:W-:-:S04]  /*0cf0*/  ISETP.NE.U32.AND P0, PT, R6, RZ, PT ;  /* 0x000000ff0600720c */ /* 0x004fc80003f05070 */
[----:B------:R-:W-:-:S13]  /*0d00*/  ISETP.NE.AND.EX P0, PT, R7, RZ, PT, P0 ;  /* 0x000000ff0700720c */ /* 0x000fda0003f05300 */
[----:B------:R-:W-:Y:S05]  /*0d10*/  @!P0 BRA `(.L_x_7) ;  /* 0x0000000000088947 */ /* 0x000fea0003800000 */
[----:B------:R0:W5:Y:S01]  /*0d20*/  LD.E R19, desc[UR36][R6.64] ;  /* 0x0000002406137980 */ /* 0x000162000c101900 */
[----:B------:R-:W-:Y:S05]  /*0d30*/  BRA `(.L_x_8) ;  /* 0x0000000000247947 */ /* 0x000fea0003800000 */
.L_x_7:
[----:B------:R-:W-:Y:S02]  /*0d40*/  ULDC.64 UR4, c[0x0][0x588] ;  /* 0x0001620000047ab9 */ /* 0x000fe40000000a00 */
[----:B------:R-:W-:-:S04]  /*0d50*/  ISETP.NE.U32.AND P0, PT, RZ, UR4, PT ;  /* 0x00000004ff007c0c */ /* 0x000fc8000bf05070 */
[----:B------:R-:W-:-:S13]  /*0d60*/  ISETP.NE.AND.EX P0, PT, RZ, UR5, PT, P0 ;  /* 0x00000005ff007c0c */ /* 0x000fda000bf05300 */
[----:B------:R-:W-:Y:S05]  /*0d70*/  @!P0 BRA `(.L_x_9) ;  /* 0x00000000000c8947 */ /* 0x000fea0003800000 */
[----:B------:R-:W0:Y:S02]  /*0d80*/  LDC.64 R6, c[0x0][0x588] ;  /* 0x00016200ff067b82 */ /* 0x000e240000000a00 */
[----:B0-----:R1:W5:Y:S01]  /*0d90*/  LDG.E R19, desc[UR36][R6.64] ;  /* 0x0000002406137981 */ /* 0x001362000c1e1900 */
[----:B------:R-:W-:Y:S05]  /*0da0*/  BRA `(.L_x_8) ;  /* 0x0000000000087947 */ /* 0x000fea0003800000 */
.L_x_9:
[----:B------:R-:W-:Y:S02]  /*0db0*/  ULDC UR4, c[0x0][0x580] ;  /* 0x0001600000047ab9 */ /* 0x000fe40000000800 */
[----:B------:R-:W-:-:S07]  /*0dc0*/  IMAD.U32 R19, RZ, RZ, UR4 ;  /* 0x00000004ff137e24 */ /* 0x000fce000f8e00ff */
.L_x_8:
[----:B------:R-:W-:Y:S02]  /*0dd0*/  ULDC.64 UR4, c[0x0][0x5a0] ;  /* 0x0001680000047ab9 */ /* 0x000fe40000000a00 */
[----:B------:R-:W-:-:S04]  /*0de0*/  ISETP.NE.U32.AND P0, PT, RZ, UR4, PT ;  /* 0x00000004ff007c0c */ /* 0x000fc8000bf05070 */
[----:B------:R-:W-:-:S13]  /*0df0*/  ISETP.NE.AND.EX P0, PT, RZ, UR5, PT, P0 ;  /* 0x00000005ff007c0c */ /* 0x000fda000bf05300 */
[----:B------:R-:W-:Y:S05]  /*0e00*/  @!P0 BRA `(.L_x_10) ;  /* 0x00000000001c8947 */ /* 0x000fea0003800000 */
[----:B01----:R-:W0:Y:S02]  /*0e10*/  LDC.64 R6, c[0x0][0x5a0] ;  /* 0x00016800ff067b82 */ /* 0x003e240000000a00 */
[----:B0-----:R-:W2:Y:S02]  /*0e20*/  LDG.E.64 R6, desc[UR36][R6.64] ;  /* 0x0000002406067981 */ /* 0x001ea4000c1e1b00 */
[----:B--2---:R-:W-:-:S04]  /*0e30*/  ISETP.NE.U32.AND P0, PT, R6, RZ, PT ;  /* 0x000000ff0600720c */ /* 0x004fc80003f05070 */
[----:B------:R-:W-:-:S13]  /*0e40*/  ISETP.NE.AND.EX P0, PT, R7, RZ, PT, P0 ;  /* 0x000000ff0700720c */ /* 0x000fda0003f05300 */
[----:B------:R-:W-:Y:S05]  /*0e50*/  @!P0 BRA `(.L_x_10) ;  /* 0x0000000000088947 */ /* 0x000fea0003800000 */
[----:B------:R0:W5:Y:S01]  /*0e60*/  LD.E R56, desc[UR36][R6.64] ;  /* 0x0000002406387980 */ /* 0x000162000c101900 */
[----:B------:R-:W-:Y:S05]  /*0e70*/  BRA `(.L_x_11) ;  /* 0x0000000000247947 */ /* 0x000fea0003800000 */
.L_x_10:
[----:B------:R-:W-:Y:S02]  /*0e80*/  ULDC.64 UR4, c[0x0][0x590] ;  /* 0x0001640000047ab9 */ /* 0x000fe40000000a00 */
[----:B------:R-:W-:-:S04]  /*0e90*/  ISETP.NE.U32.AND P0, PT, RZ, UR4, PT ;  /* 0x00000004ff007c0c */ /* 0x000fc8000bf05070 */
[----:B------:R-:W-:-:S13]  /*0ea0*/  ISETP.NE.AND.EX P0, PT, RZ, UR5, PT, P0 ;  /* 0x00000005ff007c0c */ /* 0x000fda000bf05300 */
[----:B------:R-:W-:Y:S05]  /*0eb0*/  @!P0 BRA `(.L_x_12) ;  /* 0x00000000000c8947 */ /* 0x000fea0003800000 */
[----:B------:R-:W2:Y:S02]  /*0ec0*/  LDC.64 R56, c[0x0][0x590] ;  /* 0x00016400ff387b82 */ /* 0x000ea40000000a00 */
[----:B--2---:R2:W5:Y:S01]  /*0ed0*/  LDG.E R56, desc[UR36][R56.64] ;  /* 0x0000002438387981 */ /* 0x004562000c1e1900 */
[----:B------:R-:W-:Y:S05]  /*0ee0*/  BRA `(.L_x_11) ;  /* 0x0000000000087947 */ /* 0x000fea0003800000 */
.L_x_12:
[----:B------:R-:W-:Y:S02]  /*0ef0*/  ULDC UR4, c[0x0][0x584] ;  /* 0x0001610000047ab9 */ /* 0x000fe40000000800 */
[----:B------:R-:W-:-:S07]  /*0f00*/  IMAD.U32 R56, RZ, RZ, UR4 ;  /* 0x00000004ff387e24 */ /* 0x000fce000f8e00ff */
.L_x_11:
[----:B------:R-:W-:-:S13]  /*0f10*/  LOP3.LUT P0, RZ, R0, 0xff, RZ, 0xc0, !PT ;  /* 0x000000ff00ff7812 */ /* 0x000fda000780c0ff */
[----:B------:R-:W-:Y:S05]  /*0f20*/  @!P0 EXIT ;  /* 0x000000000000894d */ /* 0x000fea0003800000 */
[----:B------:R-:W3:Y:S01]  /*0f30*/  LDC R59, c[0x0][0x658] ;  /* 0x00019600ff3b7b82 */ /* 0x000ee20000000800 */
[----:B------:R-:W-:Y:S01]  /*0f40*/  ULDC.64 UR6, c[0x0][0x288] ;  /* 0x0000a20000067ab9 */ /* 0x000fe20000000a00 */
[----:B------:R-:W-:Y:S01]  /*0f50*/  LOP3.LUT R14, R14, 0x1, RZ, 0xc0, !PT ;  /* 0x000000010e0e7812 */ /* 0x000fe200078ec0ff */
[----:B------:R-:W-:Y:S01]  /*0f60*/  UIADD3 UR4, UR7, 0x3f, URZ ;  /* 0x0000003f07047890 */ /* 0x000fe2000fffe03f */
[----:B------:R-:W-:Y:S01]  /*0f70*/  SHF.R.U32.HI R0, RZ, 0x2, R4 ;  /* 0x00000002ff007819 */ /* 0x000fe20000011604 */
[----:B------:R-:W-:Y:S01]  /*0f80*/  IMAD.U32 R3, RZ, RZ, UR6 ;  /* 0x00000006ff037e24 */ /* 0x000fe2000f8e00ff */
[----:B------:R-:W-:Y:S01]  /*0f90*/  SHF.R.U32.HI R5, RZ, 0x1, R5 ;  /* 0x00000001ff057819 */ /* 0x000fe20000011605 */
[----:B------:R-:W-:Y:S01]  /*0fa0*/  USHF.R.S32.HI UR5, URZ, 0x1f, UR4 ;  /* 0x0000001f3f057899 */ /* 0x000fe20008011404 */
[----:B01----:R-:W0:Y:S01]  /*0fb0*/  LDC.64 R6, c[0x0][0x5c8] ;  /* 0x00017200ff067b82 */ /* 0x003e220000000a00 */
[----:B------:R-:W-:Y:S01]  /*0fc0*/  LOP3.LUT R60, R4, 0x3, RZ, 0xc0, !PT ;  /* 0x00000003043c7812 */ /* 0x000fe200078ec0ff */
[----:B------:R-:W-:Y:S01]  /*0fd0*/  IMAD.SHL.U32 R9, R14, 0x40, RZ ;  /* 0x000000400e097824 */ /* 0x000fe200078e00ff */
[----:B------:R-:W-:Y:S01]  /*0fe0*/  LOP3.LUT R0, R0, 0x7, RZ, 0xc0, !PT ;  /* 0x0000000700007812 */ /* 0x000fe200078ec0ff */
[----:B------:R-:W-:Y:S01]  /*0ff0*/  ULEA.HI UR5, UR5, UR4, URZ, 0x6 ;  /* 0x0000000405057291 */ /* 0x000fe2000f8f303f */
[----:B------:R-:W-:Y:S01]  /*1000*/  LOP3.LUT R5, R5, 0x30, RZ, 0xc0, !PT ;  /* 0x0000003005057812 */ /* 0x000fe200078ec0ff */
[----:B------:R-:W-:Y:S01]  /*1010*/  IMAD R60, R60, -0x2, R3 ;  /* 0xfffffffe3c3c7824 */ /* 0x000fe200078e0203 */
[--C-:B------:R-:W-:Y:S01]  /*1020*/  LOP3.LUT R22, R9, 0x40, R0.reuse, 0xe2, !PT ;  /* 0x0000004009167812 */ /* 0x100fe200078ee200 */
[----:B------:R-:W1:Y:S01]  /*1030*/  LDC R63, c[0x0][0x600] ;  /* 0x00018000ff3f7b82 */ /* 0x000e620000000800 */
[----:B------:R-:W-:Y:S01]  /*1040*/  IADD3 R3, RZ, -R5, -R0 ;  /* 0x80000005ff037210 */ /* 0x000fe20007ffe800 */
[----:B------:R-:W-:Y:S01]  /*1050*/  IMAD.MOV.U32 R0, RZ, RZ, -0x1 ;  /* 0xffffffffff007424 */ /* 0x000fe200078e00ff */
[----:B------:R-:W-:Y:S01]  /*1060*/  USHF.R.S32.HI UR43, URZ, 0x6, UR5 ;  /* 0x000000063f2b7899 */ /* 0x000fe20008011405 */
[----:B------:R-:W-:Y:S01]  /*1070*/  IMAD.MOV.U32 R8, RZ, RZ, 0x1 ;  /* 0x00000001ff087424 */ /* 0x000fe200078e00ff */
[----:B------:R-:W-:Y:S01]  /*1080*/  LOP3.LUT R62, R4, 0x80, RZ, 0xc0, !PT ;  /* 0x00000080043e7812 */ /* 0x000fe200078ec0ff */
[----:B------:R-:W-:Y:S01]  /*1090*/  IMAD R3, R14, -0x40, R3 ;  /* 0xffffffc00e037824 */ /* 0x000fe200078e0203 */
[----:B------:R-:W-:Y:S01]  /*10a0*/  UISETP.LT.AND UP0, UPT, UR43, 0x1, UPT ;  /* 0x000000012b00788c */ /* 0x000fe2000bf01270 */
[----:B---3--:R-:W-:Y:S01]  /*10b0*/  SHF.L.U32 R0, R0, R59, RZ ;  /* 0x0000003b00007219 */ /* 0x008fe200000006ff */
[----:B------:R-:W-:Y:S01]  /*10c0*/  ULDC UR4, c[0x0][0x284] ;  /* 0x0000a10000047ab9 */ /* 0x000fe20000000800 */
[----:B------:R-:W-:Y:S01]  /*10d0*/  LOP3.LUT R22, R22, R5, RZ, 0xfc, !PT ;  /* 0x0000000516167212 */ /* 0x000fe200078efcff */
[----:B------:R-:W-:Y:S01]  /*10e0*/  USEL UR44, UR43, 0x1, UP0 ;  /* 0x000000012b2c7887 */ /* 0x000fe20008000000 */
[----:B------:R-:W-:Y:S01]  /*10f0*/  SHF.L.U32 R59, R8, R59, RZ ;  /* 0x0000003b083b7219 */ /* 0x000fe200000006ff */
[----:B------:R-:W-:Y:S01]  /*1100*/  IMAD.SHL.U32 R61, R4, 0x2, RZ ;  /* 0x00000002043d7824 */ /* 0x000fe200078e00ff */
[----:B------:R-:W-:Y:S01]  /*1110*/  LOP3.LUT R66, R18, 0x1, RZ, 0xfc, !PT ;  /* 0x0000000112427812 */ /* 0x000fe200078efcff */
[----:B------:R-:W-:Y:S01]  /*1120*/  VIADD R65, R3, UR4 ;  /* 0x0000000403417c36 */ /* 0x000fe20008000000 */
[C---:B0-----:R-:W-:Y:S01]  /*1130*/  SHF.L.U64.HI R58, R6.reuse, 0x3, R7 ;  /* 0x00000003063a7819 */ /* 0x041fe20000010207 */
[----:B--2---:R-:W-:Y:S01]  /*1140*/  IMAD.SHL.U32 R57, R6, 0x8, RZ ;  /* 0x0000000806397824 */ /* 0x004fe200078e00ff */
[----:B------:R-:W-:Y:S01]  /*1150*/  SHF.R.U32.HI R62, RZ, 0x7, R62 ;  /* 0x00000007ff3e7819 */ /* 0x000fe2000001163e */
[----:B------:R-:W-:Y:S01]  /*1160*/  IMAD.MOV.U32 R23, RZ, RZ, RZ ;  /* 0x000000ffff177224 */ /* 0x000fe200078e00ff */
[----:B------:R-:W-:Y:S01]  /*1170*/  LOP3.LUT R64, RZ, R0, RZ, 0x33, !PT ;  /* 0x00000000ff407212 */ /* 0x000fe200078e33ff */
[----:B------:R-:W-:Y:S01]  /*1180*/  UIADD3 UR44, UR43, -UR44, URZ ;  /* 0x8000002c2b2c7290 */ /* 0x000fe2000fffe03f */
[----:B------:R-:W-:Y:S01]  /*1190*/  UMOV UR40, URZ ;  /* 0x0000003f00287c82 */ /* 0x000fe20008000000 */
[----:B-1----:R-:W-:Y:S01]  /*11a0*/  VIADD R63, R63, 0xffffffff ;  /* 0xffffffff3f3f7836 */ /* 0x002fe20000000000 */
[----:B------:R-:W-:-:S09]  /*11b0*/  UMOV UR42, URZ ;  /* 0x0000003f002a7c82 */ /* 0x000fd20008000000 */
.L_x_94:
[----:B0-----:R-:W0:Y:S01]  /*11c0*/  SHFL.IDX PT, R0, R62, RZ, 0x1f ;  /* 0x00001fff3e007589 */ /* 0x001e2200000e0000 */
[----:B-1----:R-:W1:Y:S01]  /*11d0*/  S2UR UR7, SR_CgaCtaId ;  /* 0x00000000000779c3 */ /* 0x002e620000008800 */
[----:B------:R-:W-:Y:S01]  /*11e0*/  UMOV UR6, 0x400 ;  /* 0x0000040000067882 */ /* 0x000fe20000000000 */
[----:B0-----:R-:W-:Y:S01]  /*11f0*/  R2UR UR4, R0 ;  /* 0x00000000000472ca */ /* 0x001fe200000e0000 */
[----:B-1----:R-:W-:-:S12]  /*1200*/  ULEA UR46, UR7, UR6, 0x18 ;  /* 0x00000006072e7291 */ /* 0x002fd8000f8ec03f */
[----:B------:R-:W-:-:S04]  /*1210*/  ULEA.HI UR5, UR4, UR4, URZ, 0x1 ;  /* 0x0000000404057291 */ /* 0x000fc8000f8f083f */
[----:B------:R-:W-:-:S04]  /*1220*/  ULOP3.LUT UR5, UR5, 0x7fffe, URZ, 0xc0, !UPT ;  /* 0x0007fffe05057892 */ /* 0x000fc8000f8ec03f */
[----:B------:R-:W-:-:S03]  /*1230*/  UIADD3 UR5, UR4, -UR5, URZ ;  /* 0x8000000504057290 */ /* 0x000fc6000fffe03f */
[----:B------:R-:W-:Y:S01]  /*1240*/  ULDC UR4, c[0x0][0x28c] ;  /* 0x0000a30000047ab9 */ /* 0x000fe20000000800 */
[----:B------:R-:W-:Y:S01]  /*1250*/  ULEA UR5, UR5, UR46, 0xd ;  /* 0x0000002e05057291 */ /* 0x000fe2000f8e683f */
[----:B------:R-:W-:-:S03]  /*1260*/  ISETP.LT.AND P0, PT, RZ, UR4, PT ;  /* 0x00000004ff007c0c */ /* 0x000fc6000bf01270 */
[----:B------:R-:W-:-:S04]  /*1270*/  UIADD3 UR5, UR5, 0x100, URZ ;  /* 0x0000010005057890 */ /* 0x000fc8000fffe03f */
[----:B------:R-:W-:-:S04]  /*1280*/  USHF.R.U32.HI UR5, URZ, 0x4, UR5 ;  /* 0x000000043f057899 */ /* 0x000fc80008011605 */
[----:B------:R-:W-:-:S04]  /*1290*/  ULOP3.LUT UR5, UR5, 0x3fff, URZ, 0xc0, !UPT ;  /* 0x00003fff05057892 */ /* 0x000fc8000f8ec03f */
[----:B------:R-:W-:Y:S01]  /*12a0*/  ULOP3.LUT UR45, UR5, 0x10000, URZ, 0xfc, !UPT ;  /* 0x00010000052d7892 */ /* 0x000fe2000f8efc3f */
[----:B---345:R-:W-:Y:S11]  /*12b0*/  @P0 BRA `(.L_x_13) ;  /* 0x0000000000400947 */ /* 0x038ff60003800000 */
[----:B------:R-:W-:Y:S01]  /*12c0*/  MOV R0, 0x0 ;  /* 0x0000000000007802 */ /* 0x000fe20000000f00 */
[----:B------:R-:W-:Y:S01]  /*12d0*/  ULDC.64 UR4, c[0x4][0x68] ;  /* 0x01001a0000047ab9 */ /* 0x000fe20000000a00 */
[----:B------:R-:W-:Y:S01]  /*12e0*/  ULDC.64 UR6, c[0x4][0x8] ;  /* 0x0100020000067ab9 */ /* 0x000fe20000000a00 */
[----:B------:R-:W-:Y:S01]  /*12f0*/  IMAD.U32 R4, RZ, RZ, UR4 ;  /* 0x00000004ff047e24 */ /* 0x000fe2000f8e00ff */
[----:B------:R0:W1:Y:S01]  /*1300*/  LDC.64 R14, c[0x4][R0] ;  /* 0x01000000000e7b82 */ /* 0x0000620000000a00 */
[----:B------:R-:W-:Y:S01]  /*1310*/  IMAD.U32 R5, RZ, RZ, UR5 ;  /* 0x00000005ff057e24 */ /* 0x000fe2000f8e00ff */
[----:B------:R-:W-:Y:S01]  /*1320*/  ULDC.64 UR4, c[0x4][0x70] ;  /* 0x01001c0000047ab9 */ /* 0x000fe20000000a00 */
[----:B------:R-:W-:Y:S02]  /*1330*/  IMAD.U32 R10, RZ, RZ, UR6 ;  /* 0x00000006ff0a7e24 */ /* 0x000fe4000f8e00ff */
[----:B------:R-:W-:Y:S02]  /*1340*/  IMAD.U32 R6, RZ, RZ, UR4 ;  /* 0x00000004ff067e24 */ /* 0x000fe4000f8e00ff */
[----:B------:R-:W-:-:S02]  /*1350*/  IMAD.U32 R7, RZ, RZ, UR5 ;  /* 0x00000005ff077e24 */ /* 0x000fc4000f8e00ff */
[----:B------:R-:W-:Y:S02]  /*1360*/  IMAD.U32 R11, RZ, RZ, UR7 ;  /* 0x00000007ff0b7e24 */ /* 0x000fe4000f8e00ff */
[----:B------:R-:W-:Y:S02]  /*1370*/  IMAD.MOV.U32 R8, RZ, RZ, 0x1e1 ;  /* 0x000001e1ff087424 */ /* 0x000fe400078e00ff */
[----:B------:R-:W-:Y:S02]  /*1380*/  IMAD.MOV.U32 R12, RZ, RZ, 0x1 ;  /* 0x00000001ff0c7424 */ /* 0x000fe400078e00ff */
[----:B0-----:R-:W-:-:S07]  /*1390*/  IMAD.MOV.U32 R13, RZ, RZ, RZ ;  /* 0x000000ffff0d7224 */ /* 0x001fce00078e00ff */
[----:B------:R-:W-:-:S07]  /*13a0*/  LEPC R20, `(.L_x_13) ;  /* 0x000000001014794e */ /* 0x000fce0000000000 */
[----:B-1---5:R-:W-:Y:S05]  /*13b0*/  CALL.ABS.NOINC R14 ;  /* 0x000000000e007343 */ /* 0x022fea0003c00000 */
.L_x_13:
[----:B------:R-:W-:-:S13]  /*13c0*/  ISETP.NE.AND P0, PT, R66, 0x3, PT ;  /* 0x000000034200780c */ /* 0x000fda0003f05270 */
[----:B------:R-:W-:Y:S05]  /*13d0*/  @!P0 BRA `(.L_x_14) ;  /* 0x0000000000048947 */ /* 0x000fea0003800000 */
[----:B------:R-:W-:Y:S01]  /*13e0*/  BPT.TRAP 0x1 ;  /* 0x000000040000795c */ /* 0x000fe20000300000 */
.L_x_14:
[----:B------:R-:W-:Y:S02]  /*13f0*/  IMAD.U32 R3, RZ, RZ, UR42 ;  /* 0x0000002aff037e24 */ /* 0x000fe4000f8e00ff */
[----:B------:R-:W-:-:S03]  /*1400*/  IMAD.U32 R0, RZ, RZ, UR40 ;  /* 0x00000028ff007e24 */ /* 0x000fc6000f8e00ff */
[----:B------:R-:W-:Y:S02]  /*1410*/  LEA R3, R3, UR46, 0x3 ;  /* 0x0000002e03037c11 */ /* 0x000fe4000f8e18ff */
[----:B------:R-:W-:-:S04]  /*1420*/  SHF.L.U32 R0, R0, 0x1f, RZ ;  /* 0x0000001f00007819 */ /* 0x000fc800000006ff */
[----:B------:R0:W1:Y:S01]  /*1430*/  SYNCS.PHASECHK.TRANS64.TRYWAIT P1, [R3+URZ], R0 ;  /* 0x00000000030075a7 */ /* 0x000062000802017f */
[----:B------:R-:W-:Y:S05]  /*1440*/  @!P0 BRA `(.L_x_15) ;  /* 0x0000000000048947 */ /* 0x000fea0003800000 */
[----:B------:R-:W-:Y:S01]  /*1450*/  BPT.TRAP 0x1 ;  /* 0x000000040000795c */ /* 0x000fe20000300000 */
.L_x_15:
[----:B------:R-:W-:-:S05]  /*1460*/  IMAD.U32 R4, RZ, RZ, UR44 ;  /* 0x0000002cff047e24 */ /* 0x000fca000f8e00ff */
[----:B------:R-:W-:Y:S01]  /*1470*/  ISETP.GE.AND P2, PT, R4, 0x1, PT ;  /* 0x000000010400780c */ /* 0x000fe20003f46270 */
[----:B-1----:R-:W-:-:S12]  /*1480*/  @P1 BRA `(.L_x_16) ;  /* 0x0000000000081947 */ /* 0x002fd80003800000 */
[----:B------:R-:W1:Y:S02]  /*1490*/  SYNCS.PHASECHK.TRANS64.TRYWAIT P1, [R3+URZ], R0 ;  /* 0x00000000030075a7 */ /* 0x000e64000802017f */
[----:B-1----:R-:W-:Y:S05]  /*14a0*/  @!P1 BRA `(.L_x_17) ;  /* 0x0000004800f09947 */ /* 0x002fea0003800000 */
.L_x_16:
[----:B------:R-:W-:Y:S05]  /*14b0*/  WARPSYNC.ALL ;  /* 0x0000000000007948 */ /* 0x000fea0003800000 */
[----:B------:R-:W-:Y:S01]  /*14c0*/  UIADD3 UR4, UR46, 0x20100, URZ ;  /* 0x000201002e047890 */ /* 0x000fe2000fffe03f */
[----:B------:R-:W-:Y:S01]  /*14d0*/  WARPGROUP.ARRIVE ;  /* 0x00000000000079c5 */ /* 0x000fe20000000000 */
[----:B------:R-:W-:Y:S02]  /*14e0*/  ULEA UR5, UR42, UR45, 0xb ;  /* 0x0000002d2a057291 */ /* 0x000fe4000f8e583f */
[----:B------:R-:W-:Y:S01]  /*14f0*/  USHF.R.U32.HI UR4, URZ, 0x4, UR4 ;  /* 0x000000043f047899 */ /* 0x000fe20008011604 */
[----:B------:R-:W-:Y:S01]  /*1500*/  UMOV UR9, 0x40000040 ;  /* 0x4000004000097882 */ /* 0x000fe20000000000 */
[----:B------:R-:W-:-:S02]  /*1510*/  UMOV UR11, 0x40000040 ;  /* 0x40000040000b7882 */ /* 0x000fc40000000000 */
[----:B------:R-:W-:Y:S01]  /*1520*/  ULOP3.LUT UR4, UR4, 0x3fff, URZ, 0xc0, !UPT ;  /* 0x00003fff04047892 */ /* 0x000fe2000f8ec03f */
[----:B------:R-:W-:-:S03]  /*1530*/  UMOV UR8, UR5 ;  /* 0x0000000500087c82 */ /* 0x000fc60008000000 */
[----:B------:R-:W-:-:S04]  /*1540*/  ULOP3.LUT UR4, UR4, 0x10000, URZ, 0xfc, !UPT ;  /* 0x0001000004047892 */ /* 0x000fc8000f8efc3f */
[----:B------:R-:W-:-:S07]  /*1550*/  ULEA UR6, UR42, UR4, 0xa ;  /* 0x000000042a067291 */ /* 0x000fce000f8e503f */
[----:B------:R-:W-:Y:S02]  /*1560*/  UMOV UR10, UR6 ;  /* 0x00000006000a7c82 */ /* 0x000fe40008000000 */
[----:B------:R-:W-:Y:S01]  /*1570*/  HGMMA.64x64x8.F32.TF32 R24, gdesc[UR8], RZ, !UPT, gsb0 ;  /* 0x04e00000081879f0 */ /* 0x000fe2000c0028ff */
[----:B------:R-:W-:Y:S02]  /*1580*/  UIADD3 UR8, UR5, 0x2, URZ ;  /* 0x0000000205087890 */ /* 0x000fe4000fffe03f */
[----:B------:R-:W-:Y:S01]  /*1590*/  UIADD3 UR10, UR6, 0x2, URZ ;  /* 0x00000002060a7890 */ /* 0x000fe2000fffe03f */
[----:B------:R-:W-:Y:S01]  /*15a0*/  UMOV UR9, 0x40000040 ;  /* 0x4000004000097882 */ /* 0x000fe20000000000 */
[----:B------:R-:W-:Y:S01]  /*15b0*/  UMOV UR11, 0x40000040 ;  /* 0x40000040000b7882 */ /* 0x000fe20000000000 */
[----:B------:R-:W-:Y:S02]  /*15c0*/  WARPGROUP.DEPBAR.LE gsb0, 0x0 ;  /* 0x00008000000079c5 */ /* 0x000fe40000010000 */
[----:B------:R-:W-:-:S06]  /*15d0*/  WARPGROUP.ARRIVE ;  /* 0x00000000000079c5 */ /* 0x000fcc0000000000 */
[----:B------:R-:W-:Y:S01]  /*15e0*/  HGMMA.64x64x8.F32.TF32 R24, gdesc[UR8], R24, gsb0 ;  /* 0x04e00000081879f0 */ /* 0x000fe20008002818 */
        /* <DEDUP_REMOVED lines=41> */
[----:B------:R-:W-:Y:S03]  /*1880*/  HGMMA.64x64x8.F32.TF32 R24, gdesc[UR8], R24, gsb0 ;  /* 0x04e00000081879f0 */ /* 0x000fe60008002818 */
[----:B------:R-:W-:Y:S02]  /*1890*/  WARPGROUP.DEPBAR.LE gsb0, 0x0 ;  /* 0x00008000000079c5 */ /* 0x000fe40000010000 */
[----:B------:R-:W-:Y:S05]  /*18a0*/  @!P2 BRA `(.L_x_18) ;  /* 0x00000004008ca947 */ /* 0x000fea0003800000 */
[----:B------:R-:W-:Y:S01]  /*18b0*/  UIADD3 UR5, UR42, 0x1, URZ ;  /* 0x000000012a057890 */ /* 0x000fe2000fffe03f */
[----:B01----:R-:W-:-:S03]  /*18c0*/  IMAD.U32 R0, RZ, RZ, UR44 ;  /* 0x0000002cff007e24 */ /* 0x003fc6000f8e00ff */
[----:B------:R-:W-:-:S04]  /*18d0*/  UISETP.NE.AND UP0, UPT, UR5, 0x4, UPT ;  /* 0x000000040500788c */ /* 0x000fc8000bf05270 */
[----:B------:R-:W-:Y:S02]  /*18e0*/  USEL UR6, URZ, 0x1, UP0 ;  /* 0x000000013f067887 */ /* 0x000fe40008000000 */
[----:B------:R-:W-:Y:S02]  /*18f0*/  USEL UR5, UR5, URZ, UP0 ;  /* 0x0000003f05057287 */ /* 0x000fe40008000000 */
[----:B------:R-:W-:-:S06]  /*1900*/  ULOP3.LUT UR6, UR40, UR6, URZ, 0x3c, !UPT ;  /* 0x0000000628067292 */ /* 0x000fcc000f8e3c3f */
[----:B------:R-:W-:Y:S01]  /*1910*/  IMAD.U32 R5, RZ, RZ, UR6 ;  /* 0x00000006ff057e24 */ /* 0x000fe2000f8e00ff */
[----:B------:R-:W-:-:S06]  /*1920*/  UMOV UR6, UR42 ;  /* 0x0000002a00067c82 */ /* 0x000fcc0008000000 */
.L_x_25:
[----:B01----:R-:W-:Y:S05]  /*1930*/  @!P0 BRA `(.L_x_19) ;  /* 0x0000000000048947 */ /* 0x003fea0003800000 */
[----:B------:R-:W-:Y:S01]  /*1940*/  BPT.TRAP 0x1 ;  /* 0x000000040000795c */ /* 0x000fe20000300000 */
.L_x_19:
[----:B------:R-:W0:Y:S01]  /*1950*/  S2UR UR8, SR_CgaCtaId ;  /* 0x00000000000879c3 */ /* 0x000e220000008800 */
[----:B------:R-:W-:Y:S01]  /*1960*/  UMOV UR7, 0x400 ;  /* 0x0000040000077882 */ /* 0x000fe20000000000 */
[----:B------:R-:W-:Y:S01]  /*1970*/  SHF.L.U32 R3, R5, 0x1f, RZ ;  /* 0x0000001f05037819 */ /* 0x000fe200000006ff */
[----:B0-----:R-:W-:-:S04]  /*1980*/  ULEA UR7, UR8, UR7, 0x18 ;  /* 0x0000000708077291 */ /* 0x001fc8000f8ec03f */
[----:B------:R-:W-:-:S09]  /*1990*/  ULEA UR8, UR5, UR7, 0x3 ;  /* 0x0000000705087291 */ /* 0x000fd2000f8e183f */
[----:B------:R0:W1:Y:S01]  /*19a0*/  SYNCS.PHASECHK.TRANS64.TRYWAIT P1, [UR8], R3 ;  /* 0x00000003ff0075a7 */ /* 0x0000620008020148 */
[----:B------:R-:W-:Y:S05]  /*19b0*/  @!P0 BRA `(.L_x_20) ;  /* 0x0000000000048947 */ /* 0x000fea0003800000 */
[----:B------:R-:W-:Y:S01]  /*19c0*/  BPT.TRAP 0x1 ;  /* 0x000000040000795c */ /* 0x000fe20000300000 */
.L_x_20:
[----:B-1----:R-:W-:Y:S05]  /*19d0*/  @P1 BRA `(.L_x_21) ;  /* 0x0000000000081947 */ /* 0x002fea0003800000 */
[----:B------:R-:W1:Y:S02]  /*19e0*/  SYNCS.PHASECHK.TRANS64.TRYWAIT P1, [UR8], R3 ;  /* 0x00000003ff0075a7 */ /* 0x000e640008020148 */
[----:B-1----:R-:W-:Y:S05]  /*19f0*/  @!P1 BRA `(.L_x_22) ;  /* 0x0000004400b09947 */ /* 0x002fea0003800000 */
.L_x_21:
[----:B------:R-:W-:Y:S01]  /*1a00*/  ULEA UR12, UR5, UR45, 0xb ;  /* 0x0000002d050c7291 */ /* 0x000fe2000f8e583f */
[----:B------:R-:W-:Y:S01]  /*1a10*/  WARPGROUP.ARRIVE ;  /* 0x00000000000079c5 */ /* 0x000fe20000000000 */
[----:B------:R-:W-:Y:S01]  /*1a20*/  ULEA UR13, UR5, UR4, 0xa ;  /* 0x00000004050d7291 */ /* 0x000fe2000f8e503f */
[----:B------:R-:W-:Y:S01]  /*1a30*/  UMOV UR9, 0x40000040 ;  /* 0x4000004000097882 */ /* 0x000fe20000000000 */
[----:B------:R-:W-:-:S03]  /*1a40*/  UMOV UR11, 0x40000040 ;  /* 0x40000040000b7882 */ /* 0x000fc60000000000 */
[----:B------:R-:W-:Y:S02]  /*1a50*/  UMOV UR8, UR12 ;  /* 0x0000000c00087c82 */ /* 0x000fe40008000000 */
[----:B------:R-:W-:Y:S02]  /*1a60*/  UMOV UR10, UR13 ;  /* 0x0000000d000a7c82 */ /* 0x000fe40008000000 */
[----:B------:R-:W-:Y:S01]  /*1a70*/  HGMMA.64x64x8.F32.TF32 R24, gdesc[UR8], R24, gsb0 ;  /* 0x04e00000081879f0 */ /* 0x000fe20008002818 */
[----:B------:R-:W-:Y:S02]  /*1a80*/  UIADD3 UR8, UR12, 0x2, URZ ;  /* 0x000000020c087890 */ /* 0x000fe4000fffe03f */
[----:B------:R-:W-:Y:S01]  /*1a90*/  UIADD3 UR10, UR13, 0x2, URZ ;  /* 0x000000020d0a7890 */ /* 0x000fe2000fffe03f */
[----:B------:R-:W-:Y:S01]  /*1aa0*/  UMOV UR9, 0x40000040 ;  /* 0x4000004000097882 */ /* 0x000fe20000000000 */
[----:B------:R-:W-:Y:S01]  /*1ab0*/  UMOV UR11, 0x40000040 ;  /* 0x40000040000b7882 */ /* 0x000fe20000000000 */
[----:B------:R-:W-:-:S02]  /*1ac0*/  WARPGROUP.DEPBAR.LE gsb0, 0x0 ;  /* 0x00008000000079c5 */ /* 0x000fc40000010000 */
        /* <DEDUP_REMOVED lines=46> */
[----:B------:R-:W-:Y:S01]  /*1db0*/  BPT.TRAP 0x1 ;  /* 0x000000040000795c */ /* 0x000fe20000300000 */
.L_x_23:
[----:B------:R-:W-:Y:S01]  /*1dc0*/  ULEA UR7, UR6, UR7, 0x3 ;  /* 0x0000000706077291 */ /* 0x000fe2000f8e183f */
[----:B------:R-:W-:-:S03]  /*1dd0*/  ISETP.GT.U32.AND P1, PT, R18, 0x1, PT ;  /* 0x000000011200780c */ /* 0x000fc60003f24070 */
[----:B------:R-:W-:-:S04]  /*1de0*/  UIADD3 UR7, UR7, 0x20, URZ ;  /* 0x0000002007077890 */ /* 0x000fc8000fffe03f */
[----:B------:R-:W-:-:S09]  /*1df0*/  UPRMT UR7, URZ, 0x654, UR7 ;  /* 0x000006543f077896 */ /* 0x000fd20008000007 */
[----:B------:R-:W-:Y:S01]  /*1e00*/  SYNCS.ARRIVE.TRANS64.RED.A1T0 RZ, [UR7], RZ ;  /* 0x000000ffffff79a7 */ /* 0x000fe20008100407 */
[----:B------:R-:W-:Y:S05]  /*1e10*/  @P1 BRA `(.L_x_24) ;  /* 0x0000000000041947 */ /* 0x000fea0003800000 */
[----:B------:R-:W-:Y:S01]  /*1e20*/  BPT.TRAP 0x1 ;  /* 0x000000040000795c */ /* 0x000fe20000300000 */
.L_x_24:
[----:B------:R-:W-:Y:S01]  /*1e30*/  UIADD3 UR5, UR5, 0x1, URZ ;  /* 0x0000000105057890 */ /* 0x000fe2000fffe03f */
[C---:B------:R-:W-:Y:S01]  /*1e40*/  ISETP.GT.AND P1, PT, R0.reuse, 0x1, PT ;  /* 0x000000010000780c */ /* 0x040fe20003f24270 */
[----:B------:R-:W-:Y:S01]  /*1e50*/  UIADD3 UR6, UR6, 0x1, URZ ;  /* 0x0000000106067890 */ /* 0x000fe2000fffe03f */
[----:B------:R-:W-:Y:S01]  /*1e60*/  VIADD R0, R0, 0xffffffff ;  /* 0xffffffff00007836 */ /* 0x000fe20000000000 */
[----:B------:R-:W-:Y:S02]  /*1e70*/  UISETP.NE.AND UP0, UPT, UR5, 0x4, UPT ;  /* 0x000000040500788c */ /* 0x000fe4000bf05270 */
[----:B------:R-:W-:Y:S02]  /*1e80*/  UISETP.NE.AND UP1, UPT, UR6, 0x4, UPT ;  /* 0x000000040600788c */ /* 0x000fe4000bf25270 */
[----:B------:R-:W-:Y:S02]  /*1e90*/  USEL UR7, URZ, 0x1, UP0 ;  /* 0x000000013f077887 */ /* 0x000fe40008000000 */
[----:B------:R-:W-:-:S02]  /*1ea0*/  USEL UR5, UR5, URZ, UP0 ;  /* 0x0000003f05057287 */ /* 0x000fc40008000000 */
[----:B------:R-:W-:Y:S02]  /*1eb0*/  USEL UR6, UR6, URZ, UP1 ;  /* 0x0000003f06067287 */ /* 0x000fe40008800000 */
[----:B------:R-:W-:Y:S01]  /*1ec0*/  LOP3.LUT R5, R5, UR7, RZ, 0x3c, !PT ;  /* 0x0000000705057c12 */ /* 0x000fe2000f8e3cff */
[----:B------:R-:W-:Y:S09]  /*1ed0*/  @P1 BRA `(.L_x_25) ;  /* 0xfffffff800941947 */ /* 0x000ff2000383ffff */
.L_x_18:
[----:B01----:R-:W0:Y:S02]  /*1ee0*/  LDC R0, c[0x0][0x28c] ;  /* 0x0000a300ff007b82 */ /* 0x003e240000000800 */
[----:B0-----:R-:W-:-:S13]  /*1ef0*/  ISETP.GE.AND P1, PT, R0, 0x1, PT ;  /* 0x000000010000780c */ /* 0x001fda0003f26270 */
[----:B------:R-:W-:Y:S05]  /*1f00*/  @!P1 BRA `(.L_x_26) ;  /* 0x0000000000389947 */ /* 0x000fea0003800000 */
[----:B------:R-:W-:Y:S05]  /*1f10*/  @!P0 BRA `(.L_x_27) ;  /* 0x0000000000048947 */ /* 0x000fea0003800000 */
[----:B------:R-:W-:Y:S01]  /*1f20*/  BPT.TRAP 0x1 ;  /* 0x000000040000795c */ /* 0x000fe20000300000 */
.L_x_27:
[----:B------:R-:W0:Y:S01]  /*1f30*/  S2UR UR6, SR_CgaCtaId ;  /* 0x00000000000679c3 */ /* 0x000e220000008800 */
[----:B------:R-:W-:Y:S01]  /*1f40*/  UIADD3 UR4, UR44, UR42, URZ ;  /* 0x0000002a2c047290 */ /* 0x000fe2000fffe03f */
[----:B------:R-:W-:Y:S01]  /*1f50*/  ISETP.GT.U32.AND P0, PT, R18, 0x1, PT ;  /* 0x000000011200780c */ /* 0x000fe20003f04070 */
[----:B------:R-:W-:Y:S02]  /*1f60*/  UMOV UR5, 0x400 ;  /* 0x0000040000057882 */ /* 0x000fe40000000000 */
[----:B------:R-:W-:-:S04]  /*1f70*/  USHF.L.U32 UR4, UR4, 0x3, URZ ;  /* 0x0000000304047899 */ /* 0x000fc8000800063f */
[----:B------:R-:W-:Y:S02]  /*1f80*/  ULOP3.LUT UR4, UR4, 0x18, URZ, 0xc0, !UPT ;  /* 0x0000001804047892 */ /* 0x000fe4000f8ec03f */
[----:B0-----:R-:W-:-:S04]  /*1f90*/  ULEA UR5, UR6, UR5, 0x18 ;  /* 0x0000000506057291 */ /* 0x001fc8000f8ec03f */
[----:B------:R-:W-:-:S04]  /*1fa0*/  UIADD3 UR4, UR5, 0x20, UR4 ;  /* 0x0000002005047890 */ /* 0x000fc8000fffe004 */
[----:B------:R-:W-:-:S09]  /*1fb0*/  UPRMT UR4, URZ, 0x654, UR4 ;  /* 0x000006543f047896 */ /* 0x000fd20008000004 */
[----:B------:R-:W-:Y:S01]  /*1fc0*/  SYNCS.ARRIVE.TRANS64.RED.A1T0 RZ, [UR4], RZ ;  /* 0x000000ffffff79a7 */ /* 0x000fe20008100404 */
[----:B------:R-:W-:Y:S05]  /*1fd0*/  @P0 BRA `(.L_x_26) ;  /* 0x0000000000040947 */ /* 0x000fea0003800000 */
[----:B------:R-:W-:Y:S01]  /*1fe0*/  BPT.TRAP 0x1 ;  /* 0x000000040000795c */ /* 0x000fe20000300000 */
.L_x_26:
[----:B------:R-:W-:Y:S01]  /*1ff0*/  IMAD.SHL.U32 R6, R68, 0x40, RZ ;  /* 0x0000004044067824 */ /* 0x000fe200078e00ff */
[----:B------:R-:W-:Y:S01]  /*2000*/  ULDC UR6, c[0x0][0x288] ;  /* 0x0000a20000067ab9 */ /* 0x000fe20000000800 */
[----:B------:R-:W-:Y:S01]  /*2010*/  SHF.R.S32.HI R9, RZ, 0x1f, R67 ;  /* 0x0000001fff097819 */ /* 0x000fe20000011443 */
[C---:B------:R-:W-:Y:S01]  /*2020*/  IMAD.SHL.U32 R8, R69.reuse, 0x80, RZ ;  /* 0x0000008045087824 */ /* 0x040fe200078e00ff */
[----:B------:R-:W-:Y:S01]  /*2030*/  ULDC.64 UR4, c[0x0][0x5d0] ;  /* 0x0001740000047ab9 */ /* 0x000fe20000000a00 */
[C---:B------:R-:W-:Y:S01]  /*2040*/  LOP3.LUT R10, R6.reuse, 0x6, R61, 0xf8, !PT ;  /* 0x00000006060a7812 */ /* 0x040fe200078ef83d */
[----:B------:R-:W-:Y:S01]  /*2050*/  IMAD.WIDE R68, R69, 0x80, R22 ;  /* 0x0000008045447825 */ /* 0x000fe200078e0216 */
[----:B------:R-:W-:Y:S01]  /*2060*/  ISETP.GE.AND P0, PT, R6, UR6, PT ;  /* 0x0000000606007c0c */ /* 0x000fe2000bf06270 */
[----:B------:R-:W-:Y:S01]  /*2070*/  ULDC UR6, c[0x0][0x284] ;  /* 0x0000a10000067ab9 */ /* 0x000fe20000000800 */
[----:B------:R-:W-:Y:S01]  /*2080*/  SHF.R.S32.HI R11, RZ, 0x1f, R10 ;  /* 0x0000001fff0b7819 */ /* 0x000fe2000001140a */
[----:B------:R-:W-:Y:S01]  /*2090*/  IMAD R0, R9, UR4, RZ ;  /* 0x0000000409007c24 */ /* 0x000fe2000f8e02ff */
[----:B------:R-:W-:-:S03]  /*20a0*/  ISETP.GE.OR P0, PT, R8, UR6, P0 ;  /* 0x0000000608007c0c */ /* 0x000fc60008706670 */
[C---:B------:R-:W-:Y:S02]  /*20b0*/  IMAD R3, R67.reuse, UR5, R0 ;  /* 0x0000000543037c24 */ /* 0x040fe4000f8e0200 */
[----:B------:R-:W-:Y:S01]  /*20c0*/  IMAD.WIDE.U32 R4, R67, UR4, R10 ;  /* 0x0000000443047c25 */ /* 0x000fe2000f8e000a */
[----:B------:R-:W-:-:S03]  /*20d0*/  ULDC.64 UR4, c[0x0][0x5c8] ;  /* 0x0001720000047ab9 */ /* 0x000fc60000000a00 */
[----:B------:R-:W-:Y:S02]  /*20e0*/  IMAD R7, R69, UR4, RZ ;  /* 0x0000000445077c24 */ /* 0x000fe4000f8e02ff */
[----:B------:R-:W-:Y:S02]  /*20f0*/  IMAD.IADD R5, R5, 0x1, R3 ;  /* 0x0000000105057824 */ /* 0x000fe400078e0203 */
[C---:B------:R-:W-:Y:S02]  /*2100*/  IMAD R7, R68.reuse, UR5, R7 ;  /* 0x0000000544077c24 */ /* 0x040fe4000f8e0207 */
[----:B------:R-:W-:-:S04]  /*2110*/  IMAD.WIDE.U32 R70, R68, UR4, R4 ;  /* 0x0000000444467c25 */ /* 0x000fc8000f8e0004 */
[----:B------:R-:W-:Y:S01]  /*2120*/  IMAD.MOV.U32 R0, RZ, RZ, -0x1 ;  /* 0xffffffffff007424 */ /* 0x000fe200078e00ff */
[----:B------:R-:W-:Y:S06]  /*2130*/  @P0 BRA `(.L_x_28) ;  /* 0x0000002000780947 */ /* 0x000fec0003800000 */
[----:B-----5:R-:W-:Y:S01]  /*2140*/  FSETP.NEU.AND P1, PT, R56, RZ, PT ;  /* 0x000000ff3800720b */ /* 0x020fe20003f2d000 */
[----:B------:R-:W-:Y:S01]  /*2150*/  IMAD.IADD R6, R60, 0x1, -R6 ;  /* 0x000000013c067824 */ /* 0x000fe200078e0a06 */
[----:B------:R-:W-:Y:S01]  /*2160*/  BSSY B0, `(.L_x_28) ;  /* 0x000021b000007945 */ /* 0x000fe20003800000 */
[----:B------:R-:W-:Y:S02]  /*2170*/  IMAD.IADD R3, R65, 0x1, -R8 ;  /* 0x0000000141037824 */ /* 0x000fe400078e0a08 */
[----:B------:R-:W-:Y:S01]  /*2180*/  IMAD.IADD R81, R71, 0x1, R7 ;  /* 0x0000000147517824 */ /* 0x000fe200078e0207 */
[----:B------:R-:W-:-:S04]  /*2190*/  ISETP.GT.AND P0, PT, R6, RZ, PT ;  /* 0x000000ff0600720c */ /* 0x000fc80003f04270 */
[----:B------:R-:W-:-:S03]  /*21a0*/  ISETP.GT.AND P2, PT, R3, RZ, P0 ;  /* 0x000000ff0300720c */ /* 0x000fc60000744270 */
[----:B------:R-:W-:Y:S10]  /*21b0*/  @!P1 BRA `(.L_x_29) ;  /* 0x0000001400dc9947 */ /* 0x000ff40003800000 */
[----:B------:R-:W0:Y:S01]  /*21c0*/  LDC.64 R74, c[0x0][0x5b8] ;  /* 0x00016e00ff4a7b82 */ /* 0x000e220000000a00 */
[----:B------:R-:W-:-:S07]  /*21d0*/  ULDC.64 UR4, c[0x0][0x5c0] ;  /* 0x0001700000047ab9 */ /* 0x000fce0000000a00 */
[----:B------:R-:W1:Y:S08]  /*21e0*/  LDC.64 R76, c[0x0][0x5b0] ;  /* 0x00016c00ff4c7b82 */ /* 0x000e700000000a00 */
[----:B------:R-:W2:Y:S01]  /*21f0*/  LDC.64 R78, c[0x0][0x5a8] ;  /* 0x00016a00ff4e7b82 */ /* 0x000ea20000000a00 */
[-C--:B0-----:R-:W-:Y:S02]  /*2200*/  IMAD R4, R9, R74.reuse, RZ ;  /* 0x0000004a09047224 */ /* 0x081fe400078e02ff */
[----:B------:R-:W-:-:S04]  /*2210*/  IMAD.WIDE.U32 R72, R67, R74, R10 ;  /* 0x0000004a43487225 */ /* 0x000fc800078e000a */
[----:B------:R-:W-:Y:S02]  /*2220*/  IMAD R71, R67, R75, R4 ;  /* 0x0000004b43477224 */ /* 0x000fe400078e0204 */
[-C--:B-1----:R-:W-:Y:S02]  /*2230*/  IMAD R4, R69, R76.reuse, RZ ;  /* 0x0000004c45047224 */ /* 0x082fe400078e02ff */
[----:B------:R-:W-:Y:S02]  /*2240*/  IMAD.IADD R13, R73, 0x1, R71 ;  /* 0x00000001490d7824 */ /* 0x000fe400078e0247 */
[----:B------:R-:W-:Y:S02]  /*2250*/  IMAD.MOV.U32 R12, RZ, RZ, R72 ;  /* 0x000000ffff0c7224 */ /* 0x000fe400078e0048 */
[C---:B------:R-:W-:Y:S02]  /*2260*/  IMAD R69, R68.reuse, R77, R4 ;  /* 0x0000004d44457224 */ /* 0x040fe400078e0204 */
[----:B------:R-:W-:-:S04]  /*2270*/  IMAD.WIDE.U32 R4, R68, R76, R12 ;  /* 0x0000004c44047225 */ /* 0x000fc800078e000c */
[----:B------:R-:W-:Y:S01]  /*2280*/  IMAD.IADD R5, R5, 0x1, R69 ;  /* 0x0000000105057824 */ /* 0x000fe200078e0245 */
[----:B--2---:R-:W-:-:S04]  /*2290*/  LEA R14, P1, R4, R78, 0x2 ;  /* 0x0000004e040e7211 */ /* 0x004fc800078210ff */
[----:B------:R-:W-:-:S05]  /*22a0*/  LEA.HI.X R15, R4, R79, R5, 0x2, P1 ;  /* 0x0000004f040f7211 */ /* 0x000fca00008f1405 */
[----:B------:R0:W2:Y:S01]  /*22b0*/  @P2 LDG.E.LTC128B R7, desc[UR36][R14.64] ;  /* 0x000000240e072981 */ /* 0x0000a2000c1e1920 */
[----:B------:R-:W-:Y:S01]  /*22c0*/  LEA R8, P3, R70, UR4, 0x2 ;  /* 0x0000000446087c11 */ /* 0x000fe2000f8610ff */
[----:B------:R-:W-:Y:S01]  /*22d0*/  IMAD.WIDE.U32 R4, R68, R76, R10 ;  /* 0x0000004c44047225 */ /* 0x000fe200078e000a */
[----:B------:R-:W-:Y:S01]  /*22e0*/  ISETP.GT.AND P1, PT, R6, 0x1, PT ;  /* 0x000000010600780c */ /* 0x000fe20003f24270 */
[----:B------:R-:W-:Y:S02]  /*22f0*/  BSSY B1, `(.L_x_30) ;  /* 0x0000012000017945 */ /* 0x000fe40003800000 */
[----:B------:R-:W-:Y:S02]  /*2300*/  IMAD.IADD R5, R69, 0x1, R5 ;  /* 0x0000000145057824 */ /* 0x000fe400078e0205 */
[----:B------:R-:W-:Y:S01]  /*2310*/  IMAD.WIDE.U32 R20, R67, R74, R4 ;  /* 0x0000004a43147225 */ /* 0x000fe200078e0004 */
[----:B0-----:R-:W-:-:S03]  /*2320*/  SHF.L.U64.HI R15, R76, 0x3, R77 ;  /* 0x000000034c0f7819 */ /* 0x001fc6000001024d */
[----:B------:R-:W-:Y:S01]  /*2330*/  IMAD.IADD R5, R71, 0x1, R21 ;  /* 0x0000000147057824 */ /* 0x000fe200078e0215 */
[----:B------:R-:W-:Y:S01]  /*2340*/  LEA R4, P4, R20, R78, 0x2 ;  /* 0x0000004e14047211 */ /* 0x000fe200078810ff */
[----:B------:R-:W-:-:S03]  /*2350*/  IMAD.SHL.U32 R14, R76, 0x8, RZ ;  /* 0x000000084c0e7824 */ /* 0x000fc600078e00ff */
[----:B------:R-:W-:Y:S01]  /*2360*/  LEA.HI.X R5, R20, R79, R5, 0x2, P4 ;  /* 0x0000004f14057211 */ /* 0x000fe200020f1405 */
[----:B------:R-:W-:Y:S01]  /*2370*/  IMAD.WIDE.U32 R20, R68, R76, R14 ;  /* 0x0000004c44147225 */ /* 0x000fe200078e000e */
[----:B--2---:R-:W-:-:S05]  /*2380*/  LOP3.LUT R9, R7, 0xffffe000, RZ, 0xc0, !PT ;  /* 0xffffe00007097812 */ /* 0x004fca00078ec0ff */
[----:B------:R-:W-:-:S04]  /*2390*/  FMUL R9, R9, R56 ;  /* 0x0000003809097220 */ /* 0x000fc80000400000 */
[----:B------:R-:W-:Y:S01]  /*23a0*/  FFMA R75, R24, R19, R9 ;  /* 0x00000013184b7223 */ /* 0x000fe20000000009 */
[----:B------:R-:W-:Y:S02]  /*23b0*/  LEA.HI.X R9, R70, UR5, R81, 0x2, P3 ;  /* 0x0000000546097c11 */ /* 0x000fe400098f1451 */
[----:B------:R-:W-:Y:S02]  /*23c0*/  ISETP.GT.AND P3, PT, R3, RZ, P1 ;  /* 0x000000ff0300720c */ /* 0x000fe40000f64270 */
[----:B------:R-:W-:-:S05]  /*23d0*/  F2FP.TF32.F32.PACK_B R75, R75 ;  /* 0x0000004bff4b723e */ /* 0x000fca00024050ff */
[----:B------:R0:W-:Y:S06]  /*23e0*/  @P2 STG.E desc[UR36][R8.64], R75 ;  /* 0x0000004b08002986 */ /* 0x0001ec000c101924 */
[----:B------:R-:W-:Y:S05]  /*23f0*/  @!P3 BRA `(.L_x_31) ;  /* 0x000000000004b947 */ /* 0x000fea0003800000 */
[----:B------:R1:W5:Y:S02]  /*2400*/  LDG.E.LTC128B R7, desc[UR36][R4.64+0x4] ;  /* 0x0000042404077981 */ /* 0x000364000c1e1920 */
.L_x_31:
[----:B------:R-:W-:Y:S05]  /*2410*/  BSYNC B1 ;  /* 0x0000000000017941 */ /* 0x000fea0003800000 */
.L_x_30:
[----:B-----5:R-:W-:Y:S01]  /*2420*/  LOP3.LUT R15, R7, 0xffffe000, RZ, 0xc0, !PT ;  /* 0xffffe000070f7812 */ /* 0x020fe200078ec0ff */
[----:B------:R-:W-:Y:S01]  /*2430*/  IMAD.IADD R69, R69, 0x1, R21 ;  /* 0x0000000145457824 */ /* 0x000fe200078e0215 */
[----:B------:R-:W-:Y:S01]  /*2440*/  IADD3 R72, P2, R72, R20, RZ ;  /* 0x0000001448487210 */ /* 0x000fe20007f5e0ff */
[----:B------:R-:W-:Y:S01]  /*2450*/  IMAD.MOV.U32 R24, RZ, RZ, R7 ;  /* 0x000000ffff187224 */ /* 0x000fe200078e0007 */
[----:B------:R-:W-:Y:S01]  /*2460*/  ISETP.GT.AND P0, PT, R3, 0x8, P0 ;  /* 0x000000080300780c */ /* 0x000fe20000704270 */
[----:B------:R-:W-:Y:S02]  /*2470*/  FMUL R12, R15, R56 ;  /* 0x000000380f0c7220 */ /* 0x000fe40000400000 */
[----:B------:R-:W-:Y:S01]  /*2480*/  IMAD.X R13, R69, 0x1, R13, P2 ;  /* 0x00000001450d7824 */ /* 0x000fe200010e060d */
[----:B------:R-:W-:Y:S01]  /*2490*/  LEA R14, P2, R72, R78, 0x2 ;  /* 0x0000004e480e7211 */ /* 0x000fe200078410ff */
[----:B------:R-:W-:-:S03]  /*24a0*/  FFMA R25, R25, R19, R12 ;  /* 0x0000001319197223 */ /* 0x000fc6000000000c */
[----:B------:R-:W-:Y:S02]  /*24b0*/  LEA.HI.X R15, R72, R79, R13, 0x2, P2 ;  /* 0x0000004f480f7211 */ /* 0x000fe400010f140d */
[----:B------:R-:W-:-:S05]  /*24c0*/  F2FP.TF32.F32.PACK_B R25, R25 ;  /* 0x00000019ff19723e */ /* 0x000fca00024050ff */
[----:B------:R2:W-:Y:S04]  /*24d0*/  @P3 STG.E desc[UR36][R8.64+0x4], R25 ;  /* 0x0000041908003986 */ /* 0x0005e8000c101924 */
[----:B------:R-:W3:Y:S01]  /*24e0*/  @P0 LDG.E.LTC128B R24, desc[UR36][R14.64] ;  /* 0x000000240e180981 */ /* 0x000ee2000c1e1920 */
[----:B------:R-:W-:Y:S01]  /*24f0*/  IADD3 R20, P2, R10, R20, RZ ;  /* 0x000000140a147210 */ /* 0x000fe20007f5e0ff */
[----:B------:R-:W-:Y:S01]  /*2500*/  BSSY B1, `(.L_x_32) ;  /* 0x0000011000017945 */ /* 0x000fe20003800000 */
[----:B------:R-:W-:-:S03]  /*2510*/  ISETP.GT.AND P1, PT, R3, 0x8, P1 ;  /* 0x000000080300780c */ /* 0x000fc60000f24270 */
[----:B------:R-:W-:Y:S01]  /*2520*/  IMAD.X R21, R11, 0x1, R69, P2 ;  /* 0x000000010b157824 */ /* 0x000fe200010e0645 */
[C---:B------:R-:W-:Y:S02]  /*2530*/  SHF.L.U64.HI R11, R57.reuse, 0x2, R58 ;  /* 0x00000002390b7819 */ /* 0x040fe4000001023a */
[----:B------:R-:W-:Y:S01]  /*2540*/  LEA R12, P2, R57, R8, 0x2 ;  /* 0x00000008390c7211 */ /* 0x000fe200078410ff */
[----:B------:R-:W-:-:S04]  /*2550*/  IMAD.WIDE.U32 R20, R67, R74, R20 ;  /* 0x0000004a43147225 */ /* 0x000fc800078e0014 */
[----:B------:R-:W-:Y:S01]  /*2560*/  IMAD.X R13, R11, 0x1, R9, P2 ;  /* 0x000000010b0d7824 */ /* 0x000fe200010e0609 */
[----:B------:R-:W-:Y:S02]  /*2570*/  LEA R10, P3, R20, R78, 0x2 ;  /* 0x0000004e140a7211 */ /* 0x000fe400078610ff */
[----:B---3--:R-:W-:-:S05]  /*2580*/  LOP3.LUT R7, R24, 0xffffe000, RZ, 0xc0, !PT ;  /* 0xffffe00018077812 */ /* 0x008fca00078ec0ff */
[----:B------:R-:W-:-:S04]  /*2590*/  FMUL R7, R7, R56 ;  /* 0x0000003807077220 */ /* 0x000fc80000400000 */
[----:B------:R-:W-:Y:S01]  /*25a0*/  FFMA R67, R26, R19, R7 ;  /* 0x000000131a437223 */ /* 0x000fe20000000007 */
[----:B------:R-:W-:-:S04]  /*25b0*/  IMAD.IADD R7, R71, 0x1, R21 ;  /* 0x0000000147077824 */ /* 0x000fc800078e0215 */
[----:B------:R-:W-:Y:S02]  /*25c0*/  F2FP.TF32.F32.PACK_B R67, R67 ;  /* 0x00000043ff43723e */ /* 0x000fe400024050ff */
[----:B------:R-:W-:-:S03]  /*25d0*/  LEA.HI.X R11, R20, R79, R7, 0x2, P3 ;  /* 0x0000004f140b7211 */ /* 0x000fc600018f1407 */
[----:B------:R2:W-:Y:S01]  /*25e0*/  @P0 STG.E desc[UR36][R12.64], R67 ;  /* 0x000000430c000986 */ /* 0x0005e2000c101924 */
[----:B------:R-:W-:Y:S05]  /*25f0*/  @!P1 BRA `(.L_x_33) ;  /* 0x0000000000049947 */ /* 0x000fea0003800000 */
[----:B------:R3:W5:Y:S02]  /*2600*/  LDG.E.LTC128B R24, desc[UR36][R10.64+0x4] ;  /* 0x000004240a187981 */ /* 0x000764000c1e1920 */
.L_x_33:
[----:B------:R-:W-:Y:S05]  /*2610*/  BSYNC B1 ;  /* 0x0000000000017941 */ /* 0x000fea0003800000 */
.L_x_32:
[----:B-----5:R-:W-:Y:S01]  /*2620*/  LOP3.LUT R7, R24, 0xffffe000, RZ, 0xc0, !PT ;  /* 0xffffe00018077812 */ /* 0x020fe200078ec0ff */
[----:B------:R-:W-:Y:S01]  /*2630*/  BSSY B1, `(.L_x_34) ;  /* 0x0000009000017945 */ /* 0x000fe20003800000 */
[----:B------:R-:W-:-:S03]  /*2640*/  ISETP.GT.AND P0, PT, R6, 0x8, PT ;  /* 0x000000080600780c */ /* 0x000fc60003f04270 */
[----:B------:R-:W-:Y:S01]  /*2650*/  FMUL R14, R7, R56 ;  /* 0x00000038070e7220 */ /* 0x000fe20000400000 */
[----:B------:R-:W-:-:S03]  /*2660*/  ISETP.GT.AND P2, PT, R3, RZ, P0 ;  /* 0x000000ff0300720c */ /* 0x000fc60000744270 */
[----:B------:R-:W-:-:S05]  /*2670*/  FFMA R27, R27, R19, R14 ;  /* 0x000000131b1b7223 */ /* 0x000fca000000000e */
[----:B------:R-:W-:-:S05]  /*2680*/  F2FP.TF32.F32.PACK_B R27, R27 ;  /* 0x0000001bff1b723e */ /* 0x000fca00024050ff */
[----:B------:R4:W-:Y:S01]  /*2690*/  @P1 STG.E desc[UR36][R12.64+0x4], R27 ;  /* 0x0000041b0c001986 */ /* 0x0009e2000c101924 */
[----:B------:R-:W-:Y:S05]  /*26a0*/  @!P2 BRA `(.L_x_35) ;  /* 0x000000000004a947 */ /* 0x000fea0003800000 */
[----:B------:R0:W5:Y:S02]  /*26b0*/  LDG.E.LTC128B R24, desc[UR36][R4.64+0x20] ;  /* 0x0000202404187981 */ /* 0x000164000c1e1920 */
.L_x_35:
[----:B------:R-:W-:Y:S05]  /*26c0*/  BSYNC B1 ;  /* 0x0000000000017941 */ /* 0x000fea0003800000 */
.L_x_34:
        /* <DEDUP_REMOVED lines=10> */
.L_x_37:
[----:B------:R-:W-:Y:S05]  /*2770*/  BSYNC B1 ;  /* 0x0000000000017941 */ /* 0x000fea0003800000 */
.L_x_36:
[----:B0----5:R-:W-:Y:S01]  /*2780*/  LOP3.LUT R7, R24, 0xffffe000, RZ, 0xc0, !PT ;  /* 0xffffe00018077812 */ /* 0x021fe200078ec0ff */
[----:B------:R-:W-:Y:S01]  /*2790*/  BSSY B1, `(.L_x_38) ;  /* 0x0000008000017945 */ /* 0x000fe20003800000 */
[----:B------:R-:W-:-:S03]  /*27a0*/  ISETP.GT.AND P0, PT, R3, 0x8, P0 ;  /* 0x000000080300780c */ /* 0x000fc60000704270 */
[----:B------:R-:W-:-:S04]  /*27b0*/  FMUL R14, R7, R56 ;  /* 0x00000038070e7220 */ /* 0x000fc80000400000 */
[----:B------:R-:W-:-:S05]  /*27c0*/  FFMA R29, R29, R19, R14 ;  /* 0x000000131d1d7223 */ /* 0x000fca000000000e */
[----:B------:R-:W-:-:S05]  /*27d0*/  F2FP.TF32.F32.PACK_B R29, R29 ;  /* 0x0000001dff1d723e */ /* 0x000fca00024050ff */
[----:B------:R0:W-:Y:S01]  /*27e0*/  @P3 STG.E desc[UR36][R8.64+0x24], R29 ;  /* 0x0000241d08003986 */ /* 0x0001e2000c101924 */
[----:B------:R-:W-:Y:S05]  /*27f0*/  @!P0 BRA `(.L_x_39) ;  /* 0x0000000000048947 */ /* 0x000fea0003800000 */
[----:B------:R0:W5:Y:S02]  /*2800*/  LDG.E.LTC128B R24, desc[UR36][R10.64+0x20] ;  /* 0x000020240a187981 */ /* 0x000164000c1e1920 */
.L_x_39:
[----:B------:R-:W-:Y:S05]  /*2810*/  BSYNC B1 ;  /* 0x0000000000017941 */ /* 0x000fea0003800000 */
.L_x_38:
[----:B-----5:R-:W-:Y:S01]  /*2820*/  LOP3.LUT R7, R24, 0xffffe000, RZ, 0xc0, !PT ;  /* 0xffffe00018077812 */ /* 0x020fe200078ec0ff */
        /* <DEDUP_REMOVED lines=8> */
.L_x_41:
[----:B------:R-:W-:Y:S05]  /*28b0*/  BSYNC B1 ;  /* 0x0000000000017941 */ /* 0x000fea0003800000 */
.L_x_40:
[----:B0----5:R-:W-:Y:S01]  /*28c0*/  LOP3.LUT R7, R24, 0xffffe000, RZ, 0xc0, !PT ;  /* 0xffffe00018077812 */ /* 0x021fe200078ec0ff */
        /* <DEDUP_REMOVED lines=9> */
.L_x_43:
[----:B------:R-:W-:Y:S05]  /*2960*/  BSYNC B1 ;  /* 0x0000000000017941 */ /* 0x000fea0003800000 */
.L_x_42:
        /* <DEDUP_REMOVED lines=10> */
.L_x_45:
[----:B------:R-:W-:Y:S05]  /*2a10*/  BSYNC B1 ;  /* 0x0000000000017941 */ /* 0x000fea0003800000 */
.L_x_44:
        /* <DEDUP_REMOVED lines=9> */
.L_x_47:
[----:B------:R-:W-:Y:S05]  /*2ab0*/  BSYNC B1 ;  /* 0x0000000000017941 */ /* 0x000fea0003800000 */
.L_x_46:
        /* <DEDUP_REMOVED lines=9> */
.L_x_49:
[----:B------:R-:W-:Y:S05]  /*2b50*/  BSYNC B1 ;  /* 0x0000000000017941 */ /* 0x000fea0003800000 */
.L_x_48:
        /* <DEDUP_REMOVED lines=10> */
.L_x_51:
[----:B------:R-:W-:Y:S05]  /*2c00*/  BSYNC B1 ;  /* 0x0000000000017941 */ /* 0x000fea0003800000 */
.L_x_50:
        /* <DEDUP_REMOVED lines=10> */
.L_x_53:
[----:B------:R-:W-:Y:S05]  /*2cb0*/  BSYNC B1 ;  /* 0x0000000000017941 */ /* 0x000fea0003800000 */
.L_x_52:
        /* <DEDUP_REMOVED lines=9> */
.L_x_55:
[----:B------:R-:W-:Y:S05]  /*2d50*/  BSYNC B1 ;  /* 0x0000000000017941 */ /* 0x000fea0003800000 */
.L_x_54:
        /* <DEDUP_REMOVED lines=9> */
.L_x_57:
[----:B------:R-:W-:Y:S05]  /*2df0*/  BSYNC B1 ;  /* 0x0000000000017941 */ /* 0x000fea0003800000 */
.L_x_56:
        /* <DEDUP_REMOVED lines=10> */
.L_x_59:
[----:B------:R-:W-:Y:S05]  /*2ea0*/  BSYNC B1 ;  /* 0x0000000000017941 */ /* 0x000fea0003800000 */
.L_x_58:
        /* <DEDUP_REMOVED lines=10> */
.L_x_61:
[----:B------:R-:W-:Y:S05]  /*2f50*/  BSYNC B1 ;  /* 0x0000000000017941 */ /* 0x000fea0003800000 */
.L_x_60:
        /* <DEDUP_REMOVED lines=9> */
.L_x_63:
[----:B------:R-:W-:Y:S05]  /*2ff0*/  BSYNC B1 ;  /* 0x0000000000017941 */ /* 0x000fea0003800000 */
.L_x_62:
        /* <DEDUP_REMOVED lines=9> */
.L_x_65:
[----:B------:R-:W-:Y:S05]  /*3090*/  BSYNC B1 ;  /* 0x0000000000017941 */ /* 0x000fea0003800000 */
.L_x_64:
        /* <DEDUP_REMOVED lines=10> */
.L_x_67:
[----:B------:R-:W-:Y:S05]  /*3140*/  BSYNC B1 ;  /* 0x0000000000017941 */ /* 0x000fea0003800000 */
.L_x_66:
        /* <DEDUP_REMOVED lines=10> */
.L_x_69:
[----:B------:R-:W-:Y:S05]  /*31f0*/  BSYNC B1 ;  /* 0x0000000000017941 */ /* 0x000fea0003800000 */
.L_x_68:
        /* <DEDUP_REMOVED lines=9> */
.L_x_71:
[----:B------:R-:W-:Y:S05]  /*3290*/  BSYNC B1 ;  /* 0x0000000000017941 */ /* 0x000fea0003800000 */
.L_x_70:
        /* <DEDUP_REMOVED lines=9> */
.L_x_73:
[----:B------:R-:W-:Y:S05]  /*3330*/  BSYNC B1 ;  /* 0x0000000000017941 */ /* 0x000fea0003800000 */
.L_x_72:
        /* <DEDUP_REMOVED lines=10> */
.L_x_75:
[----:B------:R-:W-:Y:S05]  /*33e0*/  BSYNC B1 ;  /* 0x0000000000017941 */ /* 0x000fea0003800000 */
.L_x_74:
        /* <DEDUP_REMOVED lines=10> */
.L_x_77:
[----:B------:R-:W-:Y:S05]  /*3490*/  BSYNC B1 ;  /* 0x0000000000017941 */ /* 0x000fea0003800000 */
.L_x_76:
        /* <DEDUP_REMOVED lines=9> */
.L_x_79:
[----:B------:R-:W-:Y:S05]  /*3530*/  BSYNC B1 ;  /* 0x0000000000017941 */ /* 0x000fea0003800000 */
.L_x_78:
        /* <DEDUP_REMOVED lines=9> */
.L_x_81:
[----:B------:R-:W-:Y:S05]  /*35d0*/  BSYNC B1 ;  /* 0x0000000000017941 */ /* 0x000fea0003800000 */
.L_x_80:
        /* <DEDUP_REMOVED lines=10> */
.L_x_83:
[----:B------:R-:W-:Y:S05]  /*3680*/  BSYNC B1 ;  /* 0x0000000000017941 */ /* 0x000fea0003800000 */
.L_x_82:
[----:B-----5:R-:W-:Y:S01]  /*3690*/  LOP3.LUT R7, R24, 0xffffe000, RZ, 0xc0, !PT ;  /* 0xffffe00018077812 */ /* 0x020fe200078ec0ff */
[----:B------:R-:W-:Y:S01]  /*36a0*/  BSSY B1, `(.L_x_84) ;  /* 0x000000b000017945 */ /* 0x000fe20003800000 */
[----:B------:R-:W-:Y:S01]  /*36b0*/  ISETP.GT.AND P1, PT, R6, 0x39, PT ;  /* 0x000000390600780c */ /* 0x000fe20003f24270 */
[----:B------:R-:W-:Y:S02]  /*36c0*/  @P2 IMAD.MOV.U32 R6, RZ, RZ, R8 ;  /* 0x000000ffff062224 */ /* 0x000fe400078e0008 */
[----:B------:R-:W-:Y:S01]  /*36d0*/  FMUL R7, R7, R56 ;  /* 0x0000003807077220 */ /* 0x000fe20000400000 */
[----:B------:R-:W-:-:S03]  /*36e0*/  ISETP.GT.AND P3, PT, R3, RZ, P1 ;  /* 0x000000ff0300720c */ /* 0x000fc60000f64270 */
[----:B------:R-:W-:Y:S01]  /*36f0*/  FFMA R15, R52, R19, R7 ;  /* 0x00000013340f7223 */ /* 0x000fe20000000007 */
[----:B------:R-:W-:-:S04]  /*3700*/  @P2 IMAD.MOV.U32 R7, RZ, RZ, R9 ;  /* 0x000000ffff072224 */ /* 0x000fc800078e0009 */
[----:B------:R-:W-:-:S05]  /*3710*/  F2FP.TF32.F32.PACK_B R15, R15 ;  /* 0x0000000fff0f723e */ /* 0x000fca00024050ff */
[----:B------:R0:W-:Y:S01]  /*3720*/  @P2 STG.E desc[UR36][R6.64+0xe0], R15 ;  /* 0x0000e00f06002986 */ /* 0x0001e2000c101924 */
[----:B------:R-:W-:Y:S05]  /*3730*/  @!P3 BRA `(.L_x_85) ;  /* 0x000000000004b947 */ /* 0x000fea0003800000 */
[----:B------:R0:W5:Y:S02]  /*3740*/  LDG.E.LTC128B R24, desc[UR36][R4.64+0xe4] ;  /* 0x0000e42404187981 */ /* 0x000164000c1e1920 */
.L_x_85:
[----:B------:R-:W-:Y:S05]  /*3750*/  BSYNC B1 ;  /* 0x0000000000017941 */ /* 0x000fea0003800000 */
.L_x_84:
[----:B01---5:R-:W-:Y:S01]  /*3760*/  LOP3.LUT R5, R24, 0xffffe000, RZ, 0xc0, !PT ;  /* 0xffffe00018057812 */ /* 0x023fe200078ec0ff */
        /* <DEDUP_REMOVED lines=8> */
.L_x_87:
[----:B------:R-:W-:Y:S05]  /*37f0*/  BSYNC B1 ;  /* 0x0000000000017941 */ /* 0x000fea0003800000 */
.L_x_86:
[----:B-----5:R-:W-:Y:S01]  /*3800*/  LOP3.LUT R5, R24, 0xffffe000, RZ, 0xc0, !PT ;  /* 0xffffe00018057812 */ /* 0x020fe200078ec0ff */
[----:B------:R-:W-:Y:S01]  /*3810*/  @P0 IMAD.MOV.U32 R4, RZ, RZ, R12 ;  /* 0x000000ffff040224 */ /* 0x000fe200078e000c */
[----:B------:R-:W-:Y:S01]  /*3820*/  ISETP.GT.AND P1, PT, R3, 0x8, P1 ;  /* 0x000000080300780c */ /* 0x000fe20000f24270 */
[----:B------:R-:W-:Y:S02]  /*3830*/  BSSY B1, `(.L_x_88) ;  /* 0x0000008000017945 */ /* 0x000fe40003800000 */
[----:B------:R-:W-:-:S04]  /*3840*/  FMUL R5, R5, R56 ;  /* 0x0000003805057220 */ /* 0x000fc80000400000 */
[----:B------:R-:W-:Y:S01]  /*3850*/  FFMA R7, R54, R19, R5 ;  /* 0x0000001336077223 */ /* 0x000fe20000000005 */
[----:B------:R-:W-:-:S04]  /*3860*/  @P0 IMAD.MOV.U32 R5, RZ, RZ, R13 ;  /* 0x000000ffff050224 */ /* 0x000fc800078e000d */
[----:B------:R-:W-:-:S05]  /*3870*/  F2FP.TF32.F32.PACK_B R7, R7 ;  /* 0x00000007ff07723e */ /* 0x000fca00024050ff */
[----:B------:R0:W-:Y:S01]  /*3880*/  @P0 STG.E desc[UR36][R4.64+0xe0], R7 ;  /* 0x0000e00704000986 */ /* 0x0001e2000c101924 */
[----:B------:R-:W-:Y:S05]  /*3890*/  @!P1 BRA `(.L_x_89) ;  /* 0x0000000000049947 */ /* 0x000fea0003800000 */
[----:B------:R0:W5:Y:S02]  /*38a0*/  LDG.E.LTC128B R24, desc[UR36][R10.64+0xe4] ;  /* 0x0000e4240a187981 */ /* 0x000164000c1e1920 */
.L_x_89:
[----:B------:R-:W-:Y:S05]  /*38b0*/  BSYNC B1 ;  /* 0x0000000000017941 */ /* 0x000fea0003800000 */
.L_x_88:
[----:B------:R-:W-:Y:S05]  /*38c0*/  @!P1 BRA `(.L_x_90) ;  /* 0x0000000800909947 */ /* 0x000fea0003800000 */
[----:B-----5:R-:W-:-:S05]  /*38d0*/  LOP3.LUT R3, R24, 0xffffe000, RZ, 0xc0, !PT ;  /* 0xffffe00018037812 */ /* 0x020fca00078ec0ff */
[----:B0-----:R-:W-:-:S04]  /*38e0*/  FMUL R4, R3, R56 ;  /* 0x0000003803047220 */ /* 0x001fc80000400000 */
[----:B------:R-:W-:-:S05]  /*38f0*/  FFMA R55, R55, R19, R4 ;  /* 0x0000001337377223 */ /* 0x000fca0000000004 */
[----:B------:R-:W-:-:S05]  /*3900*/  F2FP.TF32.F32.PACK_B R55, R55 ;  /* 0x00000037ff37723e */ /* 0x000fca00024050ff */
[----:B------:R0:W-:Y:S01]  /*3910*/  STG.E desc[UR36][R12.64+0xe4], R55 ;  /* 0x0000e4370c007986 */ /* 0x0001e2000c101924 */
[----:B------:R-:W-:Y:S05]  /*3920*/  BRA `(.L_x_90) ;  /* 0x0000000800787947 */ /* 0x000fea0003800000 */
.L_x_29:
[----:B------:R-:W-:Y:S01]  /*3930*/  ISETP.GT.AND P4, PT, R6, 0x1, PT ;  /* 0x000000010600780c */ /* 0x000fe20003f84270 */
[----:B------:R-:W-:Y:S01]  /*3940*/  ULDC.64 UR4, c[0x0][0x5c0] ;  /* 0x0001700000047ab9 */ /* 0x000fe20000000a00 */
[-C--:B------:R-:W-:Y:S01]  /*3950*/  FMUL R7, R24, R19.reuse ;  /* 0x0000001318077220 */ /* 0x080fe20000400000 */
[----:B------:R-:W-:Y:S01]  /*3960*/  LEA R4, P3, R70, UR4, 0x2 ;  /* 0x0000000446047c11 */ /* 0x000fe2000f8610ff */
[-C--:B------:R-:W-:Y:S01]  /*3970*/  FMUL R25, R25, R19.reuse ;  /* 0x0000001319197220 */ /* 0x080fe20000400000 */
[----:B------:R-:W-:Y:S01]  /*3980*/  ISETP.GT.AND P1, PT, R3, RZ, P4 ;  /* 0x000000ff0300720c */ /* 0x000fe20002724270 */
[-C--:B------:R-:W-:Y:S01]  /*3990*/  FMUL R11, R26, R19.reuse ;  /* 0x000000131a0b7220 */ /* 0x080fe20000400000 */
[----:B------:R-:W-:Y:S01]  /*39a0*/  LEA.HI.X R5, R70, UR5, R81, 0x2, P3 ;  /* 0x0000000546057c11 */ /* 0x000fe200098f1451 */
[----:B------:R-:W-:Y:S01]  /*39b0*/  FMUL R27, R27, R19 ;  /* 0x000000131b1b7220 */ /* 0x000fe20000400000 */
[----:B------:R-:W-:Y:S01]  /*39c0*/  F2FP.TF32.F32.PACK_B R7, R7 ;  /* 0x00000007ff07723e */ /* 0x000fe200024050ff */
[----:B------:R-:W-:Y:S01]  /*39d0*/  FMUL R29, R29, R19 ;  /* 0x000000131d1d7220 */ /* 0x000fe20000400000 */
[----:B------:R-:W-:Y:S01]  /*39e0*/  F2FP.TF32.F32.PACK_B R25, R25 ;  /* 0x00000019ff19723e */ /* 0x000fe200024050ff */
[-C--:B------:R-:W-:Y:S01]  /*39f0*/  FMUL R31, R31, R19.reuse ;  /* 0x000000131f1f7220 */ /* 0x080fe20000400000 */
[C---:B------:R-:W-:Y:S01]  /*3a00*/  SHF.L.U64.HI R9, R57.reuse, 0x2, R58 ;  /* 0x0000000239097819 */ /* 0x040fe2000001023a */
[----:B------:R0:W-:Y:S01]  /*3a10*/  @P2 STG.E desc[UR36][R4.64], R7 ;  /* 0x0000000704002986 */ /* 0x0001e2000c101924 */
[----:B------:R-:W-:Y:S01]  /*3a20*/  LEA R8, P3, R57, R4, 0x2 ;  /* 0x0000000439087211 */ /* 0x000fe200078610ff */
[-C--:B------:R-:W-:Y:S01]  /*3a30*/  FMUL R13, R32, R19.reuse ;  /* 0x00000013200d7220 */ /* 0x080fe20000400000 */
[C---:B------:R-:W-:Y:S01]  /*3a40*/  ISETP.GT.AND P2, PT, R6.reuse, 0x8, PT ;  /* 0x000000080600780c */ /* 0x040fe20003f44270 */
[----:B------:R-:W-:Y:S01]  /*3a50*/  @P1 STG.E desc[UR36][R4.64+0x4], R25 ;  /* 0x0000041904001986 */ /* 0x000fe2000c101924 */
[----:B------:R-:W-:Y:S01]  /*3a60*/  ISETP.GT.AND P1, PT, R6, 0x9, PT ;  /* 0x000000090600780c */ /* 0x000fe20003f24270 */
[----:B------:R-:W-:Y:S01]  /*3a70*/  IMAD.X R9, R9, 0x1, R5, P3 ;  /* 0x0000000109097824 */ /* 0x000fe200018e0605 */
[----:B------:R-:W-:Y:S01]  /*3a80*/  ISETP.GT.AND P0, PT, R3, 0x8, P0 ;  /* 0x000000080300780c */ /* 0x000fe20000704270 */
[-C--:B------:R-:W-:Y:S01]  /*3a90*/  FMUL R33, R33, R19.reuse ;  /* 0x0000001321217220 */ /* 0x080fe20000400000 */
[----:B------:R-:W-:Y:S01]  /*3aa0*/  ISETP.GT.AND P4, PT, R3, 0x8, P4 ;  /* 0x000000080300780c */ /* 0x000fe20002784270 */
[-C--:B------:R-:W-:Y:S01]  /*3ab0*/  FMUL R35, R35, R19.reuse ;  /* 0x0000001323237220 */ /* 0x080fe20000400000 */
[C---:B------:R-:W-:Y:S01]  /*3ac0*/  ISETP.GT.AND P5, PT, R3.reuse, RZ, P2 ;  /* 0x000000ff0300720c */ /* 0x040fe200017a4270 */
[-C--:B0-----:R-:W-:Y:S01]  /*3ad0*/  FMUL R7, R28, R19.reuse ;  /* 0x000000131c077220 */ /* 0x081fe20000400000 */
[----:B------:R-:W-:Y:S01]  /*3ae0*/  ISETP.GT.AND P3, PT, R3, RZ, P1 ;  /* 0x000000ff0300720c */ /* 0x000fe20000f64270 */
[----:B------:R-:W-:Y:S01]  /*3af0*/  FMUL R37, R37, R19 ;  /* 0x0000001325257220 */ /* 0x000fe20000400000 */
[----:B------:R-:W-:Y:S01]  /*3b00*/  F2FP.TF32.F32.PACK_B R11, R11 ;  /* 0x0000000bff0b723e */ /* 0x000fe200024050ff */
[----:B------:R-:W-:Y:S01]  /*3b10*/  FMUL R39, R39, R19 ;  /* 0x0000001327277220 */ /* 0x000fe20000400000 */
[----:B------:R-:W-:Y:S01]  /*3b20*/  F2FP.TF32.F32.PACK_B R27, R27 ;  /* 0x0000001bff1b723e */ /* 0x000fe200024050ff */
[----:B------:R-:W-:Y:S01]  /*3b30*/  FMUL R41, R41, R19 ;  /* 0x0000001329297220 */ /* 0x000fe20000400000 */
[----:B------:R-:W-:Y:S01]  /*3b40*/  F2FP.TF32.F32.PACK_B R7, R7 ;  /* 0x00000007ff07723e */ /* 0x000fe200024050ff */
[----:B------:R0:W-:Y:S01]  /*3b50*/  @P0 STG.E desc[UR36][R8.64], R11 ;  /* 0x0000000b08000986 */ /* 0x0001e2000c101924 */
[----:B------:R-:W-:Y:S01]  /*3b60*/  F2FP.TF32.F32.PACK_B R29, R29 ;  /* 0x0000001dff1d723e */ /* 0x000fe200024050ff */
[-C--:B------:R-:W-:Y:S01]  /*3b70*/  FMUL R43, R43, R19.reuse ;  /* 0x000000132b2b7220 */ /* 0x080fe20000400000 */
[C---:B------:R-:W-:Y:S01]  /*3b80*/  ISETP.GT.AND P0, PT, R6.reuse, 0x10, PT ;  /* 0x000000100600780c */ /* 0x040fe20003f04270 */
[----:B------:R-:W-:Y:S01]  /*3b90*/  @P4 STG.E desc[UR36][R8.64+0x4], R27 ;  /* 0x0000041b08004986 */ /* 0x000fe2000c101924 */
[----:B------:R-:W-:Y:S01]  /*3ba0*/  ISETP.GT.AND P2, PT, R3, 0x8, P2 ;  /* 0x000000080300780c */ /* 0x000fe20001744270 */
[-C--:B------:R-:W-:Y:S01]  /*3bb0*/  FMUL R45, R45, R19.reuse ;  /* 0x000000132d2d7220 */ /* 0x080fe20000400000 */
[C---:B------:R-:W-:Y:S01]  /*3bc0*/  ISETP.GT.AND P1, PT, R3.reuse, 0x8, P1 ;  /* 0x000000080300780c */ /* 0x040fe20000f24270 */
[----:B------:R1:W-:Y:S01]  /*3bd0*/  @P5 STG.E desc[UR36][R4.64+0x20], R7 ;  /* 0x0000200704005986 */ /* 0x0003e2000c101924 */
[----:B------:R-:W-:Y:S01]  /*3be0*/  ISETP.GT.AND P5, PT, R3, RZ, P0 ;  /* 0x000000ff0300720c */ /* 0x000fe200007a4270 */
[----:B------:R-:W-:Y:S01]  /*3bf0*/  FMUL R47, R47, R19 ;  /* 0x000000132f2f7220 */ /* 0x000fe20000400000 */
[----:B------:R-:W-:Y:S01]  /*3c00*/  F2FP.TF32.F32.PACK_B R31, R31 ;  /* 0x0000001fff1f723e */ /* 0x000fe200024050ff */
[----:B------:R-:W-:Y:S01]  /*3c10*/  @P3 STG.E desc[UR36][R4.64+0x24], R29 ;  /* 0x0000241d04003986 */ /* 0x000fe2000c101924 */
[----:B------:R-:W-:Y:S01]  /*3c20*/  ISETP.GT.AND P3, PT, R6, 0x11, PT ;  /* 0x000000110600780c */ /* 0x000fe20003f64270 */
[----:B0-----:R-:W-:Y:S01]  /*3c30*/  FMUL R11, R30, R19 ;  /* 0x000000131e0b7220 */ /* 0x001fe20000400000 */
[----:B------:R-:W-:Y:S01]  /*3c40*/  F2FP.TF32.F32.PACK_B R13, R13 ;  /* 0x0000000dff0d723e */ /* 0x000fe200024050ff */
[-C--:B------:R-:W-:Y:S01]  /*3c50*/  FMUL R49, R49, R19.reuse ;  /* 0x0000001331317220 */ /* 0x080fe20000400000 */
[----:B------:R-:W-:Y:S01]  /*3c60*/  ISETP.GT.AND P4, PT, R3, RZ, P3 ;  /* 0x000000ff0300720c */ /* 0x000fe20001f84270 */
[----:B------:R-:W-:Y:S01]  /*3c70*/  FMUL R15, R50, R19 ;  /* 0x00000013320f7220 */ /* 0x000fe20000400000 */
[----:B------:R-:W-:Y:S01]  /*3c80*/  F2FP.TF32.F32.PACK_B R11, R11 ;  /* 0x0000000bff0b723e */ /* 0x000fe200024050ff */
[----:B-1----:R-:W-:Y:S01]  /*3c90*/  FMUL R7, R34, R19 ;  /* 0x0000001322077220 */ /* 0x002fe20000400000 */
[----:B------:R-:W-:Y:S01]  /*3ca0*/  F2FP.TF32.F32.PACK_B R33, R33 ;  /* 0x00000021ff21723e */ /* 0x000fe200024050ff */
[-C--:B------:R-:W-:Y:S01]  /*3cb0*/  FMUL R51, R51, R19.reuse ;  /* 0x0000001333337220 */ /* 0x080fe20000400000 */
[----:B------:R-:W-:Y:S01]  /*3cc0*/  ISETP.GT.AND P0, PT, R3, 0x8, P0 ;  /* 0x000000080300780c */ /* 0x000fe20000704270 */
[----:B------:R0:W-:Y:S01]  /*3cd0*/  @P2 STG.E desc[UR36][R8.64+0x20], R11 ;  /* 0x0000200b08002986 */ /* 0x0001e2000c101924 */
[----:B------:R-:W-:Y:S01]  /*3ce0*/  ISETP.GT.AND P2, PT, R6, 0x19, PT ;  /* 0x000000190600780c */ /* 0x000fe20003f44270 */
[----:B------:R-:W-:Y:S01]  /*3cf0*/  FMUL R21, R52, R19 ;  /* 0x0000001334157220 */ /* 0x000fe20000400000 */
[----:B------:R-:W-:Y:S01]  /*3d00*/  F2FP.TF32.F32.PACK_B R7, R7 ;  /* 0x00000007ff07723e */ /* 0x000fe200024050ff */
[----:B------:R-:W-:Y:S01]  /*3d10*/  @P1 STG.E desc[UR36][R8.64+0x24], R31 ;  /* 0x0000241f08001986 */ /* 0x000fe2000c101924 */
[----:B------:R-:W-:Y:S01]  /*3d20*/  ISETP.GT.AND P1, PT, R6, 0x18, PT ;  /* 0x000000180600780c */ /* 0x000fe20003f24270 */
[----:B------:R-:W-:Y:S01]  /*3d30*/  FMUL R53, R53, R19 ;  /* 0x0000001335357220 */ /* 0x000fe20000400000 */
[----:B------:R-:W-:Y:S01]  /*3d40*/  F2FP.TF32.F32.PACK_B R35, R35 ;  /* 0x00000023ff23723e */ /* 0x000fe200024050ff */
[----:B------:R1:W-:Y:S01]  /*3d50*/  @P5 STG.E desc[UR36][R4.64+0x40], R13 ;  /* 0x0000400d04005986 */ /* 0x0003e2000c101924 */
[----:B------:R-:W-:Y:S01]  /*3d60*/  ISETP.GT.AND P5, PT, R3, RZ, P1 ;  /* 0x000000ff0300720c */ /* 0x000fe20000fa4270 */
[----:B------:R-:W-:Y:S01]  /*3d70*/  FMUL R55, R55, R19 ;  /* 0x0000001337377220 */ /* 0x000fe20000400000 */
[----:B------:R-:W-:Y:S01]  /*3d80*/  F2FP.TF32.F32.PACK_B R37, R37 ;  /* 0x00000025ff25723e */ /* 0x000fe200024050ff */
[----:B------:R-:W-:Y:S01]  /*3d90*/  @P4 STG.E desc[UR36][R4.64+0x44], R33 ;  /* 0x0000442104004986 */ /* 0x000fe2000c101924 */
[C---:B------:R-:W-:Y:S01]  /*3da0*/  ISETP.GT.AND P4, PT, R3.reuse, 0x8, P3 ;  /* 0x000000080300780c */ /* 0x040fe20001f84270 */
[----:B0-----:R-:W-:Y:S01]  /*3db0*/  FMUL R11, R36, R19 ;  /* 0x00000013240b7220 */ /* 0x001fe20000400000 */
[----:B------:R-:W-:Y:S01]  /*3dc0*/  ISETP.GT.AND P3, PT, R3, RZ, P2 ;  /* 0x000000ff0300720c */ /* 0x000fe20001764270 */
[----:B------:R0:W-:Y:S01]  /*3dd0*/  @P0 STG.E desc[UR36][R8.64+0x40], R7 ;  /* 0x0000400708000986 */ /* 0x0001e2000c101924 */
[----:B------:R-:W-:-:S02]  /*3de0*/  ISETP.GT.AND P0, PT, R6, 0x20, PT ;  /* 0x000000200600780c */ /* 0x000fc40003f04270 */
[----:B------:R-:W-:Y:S01]  /*3df0*/  F2FP.TF32.F32.PACK_B R11, R11 ;  /* 0x0000000bff0b723e */ /* 0x000fe200024050ff */
[----:B-1----:R-:W-:Y:S01]  /*3e00*/  FMUL R13, R40, R19 ;  /* 0x00000013280d7220 */ /* 0x002fe20000400000 */
[C---:B------:R-:W-:Y:S02]  /*3e10*/  ISETP.GT.AND P1, PT, R3.reuse, 0x8, P1 ;  /* 0x000000080300780c */ /* 0x040fe40000f24270 */
[----:B------:R-:W-:Y:S02]  /*3e20*/  F2FP.TF32.F32.PACK_B R39, R39 ;  /* 0x00000027ff27723e */ /* 0x000fe400024050ff */
[----:B------:R-:W-:Y:S01]  /*3e30*/  F2FP.TF32.F32.PACK_B R13, R13 ;  /* 0x0000000dff0d723e */ /* 0x000fe200024050ff */
[----:B------:R-:W-:Y:S01]  /*3e40*/  @P4 STG.E desc[UR36][R8.64+0x44], R35 ;  /* 0x0000442308004986 */ /* 0x000fe2000c101924 */
[C---:B------:R-:W-:Y:S01]  /*3e50*/  ISETP.GT.AND P4, PT, R3.reuse, 0x8, P2 ;  /* 0x000000080300780c */ /* 0x040fe20001784270 */
[----:B0-----:R-:W-:Y:S01]  /*3e60*/  FMUL R7, R38, R19 ;  /* 0x0000001326077220 */ /* 0x001fe20000400000 */
[----:B------:R-:W-:Y:S01]  /*3e70*/  ISETP.GT.AND P2, PT, R6, 0x21, PT ;  /* 0x000000210600780c */ /* 0x000fe20003f44270 */
[----:B------:R0:W-:Y:S01]  /*3e80*/  @P5 STG.E desc[UR36][R4.64+0x60], R11 ;  /* 0x0000600b04005986 */ /* 0x0001e2000c101924 */
[----:B------:R-:W-:-:S02]  /*3e90*/  ISETP.GT.AND P5, PT, R3, RZ, P0 ;  /* 0x000000ff0300720c */ /* 0x000fc400007a4270 */
[----:B------:R-:W-:Y:S01]  /*3ea0*/  F2FP.TF32.F32.PACK_B R7, R7 ;  /* 0x00000007ff07723e */ /* 0x000fe200024050ff */
[----:B------:R-:W-:Y:S01]  /*3eb0*/  @P3 STG.E desc[UR36][R4.64+0x64], R37 ;  /* 0x0000642504003986 */ /* 0x000fe2000c101924 */
[C---:B------:R-:W-:Y:S02]  /*3ec0*/  ISETP.GT.AND P3, PT, R3.reuse, RZ, P2 ;  /* 0x000000ff0300720c */ /* 0x040fe40001764270 */
[----:B------:R-:W-:Y:S01]  /*3ed0*/  F2FP.TF32.F32.PACK_B R41, R41 ;  /* 0x00000029ff29723e */ /* 0x000fe200024050ff */
[----:B------:R1:W-:Y:S01]  /*3ee0*/  @P1 STG.E desc[UR36][R8.64+0x60], R7 ;  /* 0x0000600708001986 */ /* 0x0003e2000c101924 */
[----:B------:R-:W-:Y:S02]  /*3ef0*/  ISETP.GT.AND P0, PT, R3, 0x8, P0 ;  /* 0x000000080300780c */ /* 0x000fe40000704270 */
[----:B------:R-:W-:Y:S01]  /*3f00*/  F2FP.TF32.F32.PACK_B R43, R43 ;  /* 0x0000002bff2b723e */ /* 0x000fe200024050ff */
[----:B------:R-:W-:Y:S01]  /*3f10*/  @P4 STG.E desc[UR36][R8.64+0x64], R39 ;  /* 0x0000642708004986 */ /* 0x000fe2000c101924 */
[----:B------:R-:W-:Y:S01]  /*3f20*/  ISETP.GT.AND P4, PT, R6, 0x28, PT ;  /* 0x000000280600780c */ /* 0x000fe20003f84270 */
[----:B0-----:R-:W-:Y:S01]  /*3f30*/  FMUL R11, R44, R19 ;  /* 0x000000132c0b7220 */ /* 0x001fe20000400000 */
[----:B------:R-:W-:Y:S01]  /*3f40*/  F2FP.TF32.F32.PACK_B R45, R45 ;  /* 0x0000002dff2d723e */ /* 0x000fe200024050ff */
[----:B------:R0:W-:Y:S01]  /*3f50*/  @P5 STG.E desc[UR36][R4.64+0x80], R13 ;  /* 0x0000800d04005986 */ /* 0x0001e2000c101924 */
[----:B------:R-:W-:-:S02]  /*3f60*/  ISETP.GT.AND P5, PT, R6, 0x29, PT ;  /* 0x000000290600780c */ /* 0x000fc40003fa4270 */
[----:B------:R-:W-:Y:S01]  /*3f70*/  F2FP.TF32.F32.PACK_B R11, R11 ;  /* 0x0000000bff0b723e */ /* 0x000fe200024050ff */
[----:B------:R-:W-:Y:S01]  /*3f80*/  @P3 STG.E desc[UR36][R4.64+0x84], R41 ;  /* 0x0000842904003986 */ /* 0x000fe2000c101924 */
[C---:B------:R-:W-:Y:S01]  /*3f90*/  ISETP.GT.AND P3, PT, R3.reuse, 0x8, P2 ;  /* 0x000000080300780c */ /* 0x040fe20001764270 */
[-C--:B-1----:R-:W-:Y:S01]  /*3fa0*/  FMUL R7, R42, R19.reuse ;  /* 0x000000132a077220 */ /* 0x082fe20000400000 */
[C---:B------:R-:W-:Y:S02]  /*3fb0*/  ISETP.GT.AND P2, PT, R3.reuse, RZ, P4 ;  /* 0x000000ff0300720c */ /* 0x040fe40002744270 */
[C---:B------:R-:W-:Y:S02]  /*3fc0*/  ISETP.GT.AND P1, PT, R3.reuse, RZ, P5 ;  /* 0x000000ff0300720c */ /* 0x040fe40002f24270 */
[----:B------:R-:W-:Y:S01]  /*3fd0*/  ISETP.GT.AND P4, PT, R3, 0x8, P4 ;  /* 0x000000080300780c */ /* 0x000fe20002784270 */
[----:B0-----:R-:W-:Y:S01]  /*3fe0*/  FMUL R13, R46, R19 ;  /* 0x000000132e0d7220 */ /* 0x001fe20000400000 */
[----:B------:R-:W-:-:S02]  /*3ff0*/  F2FP.TF32.F32.PACK_B R7, R7 ;  /* 0x00000007ff07723e */ /* 0x000fc400024050ff */
[----:B------:R-:W-:Y:S02]  /*4000*/  ISETP.GT.AND P5, PT, R3, 0x8, P5 ;  /* 0x000000080300780c */ /* 0x000fe40002fa4270 */
[----:B------:R-:W-:Y:S01]  /*4010*/  F2FP.TF32.F32.PACK_B R13, R13 ;  /* 0x0000000dff0d723e */ /* 0x000fe200024050ff */
[----:B------:R0:W-:Y:S01]  /*4020*/  @P0 STG.E desc[UR36][R8.64+0x80], R7 ;  /* 0x0000800708000986 */ /* 0x0001e2000c101924 */
[C---:B------:R-:W-:Y:S02]  /*4030*/  ISETP.GT.AND P0, PT, R6.reuse, 0x39, PT ;  /* 0x000000390600780c */ /* 0x040fe40003f04270 */
[----:B------:R-:W-:Y:S01]  /*4040*/  F2FP.TF32.F32.PACK_B R47, R47 ;  /* 0x0000002fff2f723e */ /* 0x000fe200024050ff */
[----:B------:R-:W-:Y:S01]  /*4050*/  @P3 STG.E desc[UR36][R8.64+0x84], R43 ;  /* 0x0000842b08003986 */ /* 0x000fe2000c101924 */
[C---:B------:R-:W-:Y:S02]  /*4060*/  ISETP.GT.AND P3, PT, R6.reuse, 0x30, PT ;  /* 0x000000300600780c */ /* 0x040fe40003f64270 */
[----:B------:R-:W-:Y:S01]  /*4070*/  F2FP.TF32.F32.PACK_B R49, R49 ;  /* 0x00000031ff31723e */ /* 0x000fe200024050ff */
[----:B------:R1:W-:Y:S01]  /*4080*/  @P2 STG.E desc[UR36][R4.64+0xa0], R11 ;  /* 0x0000a00b04002986 */ /* 0x0003e2000c101924 */
[----:B------:R-:W-:-:S02]  /*4090*/  ISETP.GT.AND P2, PT, R6, 0x31, PT ;  /* 0x000000310600780c */ /* 0x000fc40003f44270 */
[----:B------:R-:W-:Y:S01]  /*40a0*/  F2FP.TF32.F32.PACK_B R15, R15 ;  /* 0x0000000fff0f723e */ /* 0x000fe200024050ff */
[----:B------:R-:W-:Y:S01]  /*40b0*/  @P1 STG.E desc[UR36][R4.64+0xa4], R45 ;  /* 0x0000a42d04001986 */ /* 0x000fe2000c101924 */
[----:B------:R-:W-:Y:S01]  /*40c0*/  ISETP.GT.AND P1, PT, R6, 0x38, PT ;  /* 0x000000380600780c */ /* 0x000fe20003f24270 */
[----:B------:R-:W-:Y:S01]  /*40d0*/  @P4 IMAD.MOV.U32 R6, RZ, RZ, R8 ;  /* 0x000000ffff064224 */ /* 0x000fe200078e0008 */
[----:B------:R-:W-:Y:S01]  /*40e0*/  F2FP.TF32.F32.PACK_B R51, R51 ;  /* 0x00000033ff33723e */ /* 0x000fe200024050ff */
[----:B0-----:R-:W-:Y:S01]  /*40f0*/  @P4 IMAD.MOV.U32 R7, RZ, RZ, R9 ;  /* 0x000000ffff074224 */ /* 0x001fe200078e0009 */
[----:B------:R-:W-:Y:S02]  /*4100*/  F2FP.TF32.F32.PACK_B R21, R21 ;  /* 0x00000015ff15723e */ /* 0x000fe400024050ff */
[----:B------:R-:W-:Y:S01]  /*4110*/  F2FP.TF32.F32.PACK_B R53, R53 ;  /* 0x00000035ff35723e */ /* 0x000fe200024050ff */
[----:B-1----:R-:W-:Y:S01]  /*4120*/  FMUL R11, R48, R19 ;  /* 0x00000013300b7220 */ /* 0x002fe20000400000 */
[----:B------:R0:W-:Y:S01]  /*4130*/  @P4 STG.E desc[UR36][R6.64+0xa0], R13 ;  /* 0x0000a00d06004986 */ /* 0x0001e2000c101924 */
[----:B------:R-:W-:-:S02]  /*4140*/  ISETP.GT.AND P4, PT, R3, RZ, P3 ;  /* 0x000000ff0300720c */ /* 0x000fc40001f84270 */
[----:B------:R-:W-:Y:S02]  /*4150*/  ISETP.GT.AND P3, PT, R3, 0x8, P3 ;  /* 0x000000080300780c */ /* 0x000fe40001f64270 */
[----:B------:R-:W-:Y:S02]  /*4160*/  F2FP.TF32.F32.PACK_B R11, R11 ;  /* 0x0000000bff0b723e */ /* 0x000fe400024050ff */
[----:B------:R-:W-:Y:S01]  /*4170*/  F2FP.TF32.F32.PACK_B R55, R55 ;  /* 0x00000037ff37723e */ /* 0x000fe200024050ff */
[----:B0-----:R-:W-:Y:S02]  /*4180*/  @P5 IMAD.MOV.U32 R6, RZ, RZ, R8 ;  /* 0x000000ffff065224 */ /* 0x001fe400078e0008 */
[----:B------:R-:W-:Y:S01]  /*4190*/  FMUL R13, R54, R19 ;  /* 0x00000013360d7220 */ /* 0x000fe20000400000 */
[----:B------:R-:W-:-:S04]  /*41a0*/  @P5 IMAD.MOV.U32 R7, RZ, RZ, R9 ;  /* 0x000000ffff075224 */ /* 0x000fc800078e0009 */
[----:B------:R-:W-:Y:S01]  /*41b0*/  F2FP.TF32.F32.PACK_B R13, R13 ;  /* 0x0000000dff0d723e */ /* 0x000fe200024050ff */
[----:B------:R0:W-:Y:S01]  /*41c0*/  @P5 STG.E desc[UR36][R6.64+0xa4], R47 ;  /* 0x0000a42f06005986 */ /* 0x0001e2000c101924 */
[C---:B------:R-:W-:Y:S02]  /*41d0*/  ISETP.GT.AND P5, PT, R3.reuse, RZ, P2 ;  /* 0x000000ff0300720c */ /* 0x040fe400017a4270 */
[C---:B------:R-:W-:Y:S01]  /*41e0*/  ISETP.GT.AND P2, PT, R3.reuse, 0x8, P2 ;  /* 0x000000080300780c */ /* 0x040fe20001744270 */
[----:B------:R-:W-:Y:S01]  /*41f0*/  @P4 STG.E desc[UR36][R4.64+0xc0], R11 ;  /* 0x0000c00b04004986 */ /* 0x000fe2000c101924 */
[C---:B------:R-:W-:Y:S02]  /*4200*/  ISETP.GT.AND P4, PT, R3.reuse, RZ, P1 ;  /* 0x000000ff0300720c */ /* 0x040fe40000f84270 */
[----:B------:R-:W-:Y:S01]  /*4210*/  ISETP.GT.AND P1, PT, R3, 0x8, P1 ;  /* 0x000000080300780c */ /* 0x000fe20000f24270 */
[----:B0-----:R-:W-:-:S06]  /*4220*/  @P3 IMAD.MOV.U32 R6, RZ, RZ, R8 ;  /* 0x000000ffff063224 */ /* 0x001fcc00078e0008 */
[----:B------:R-:W-:Y:S01]  /*4230*/  @P5 STG.E desc[UR36][R4.64+0xc4], R49 ;  /* 0x0000c43104005986 */ /* 0x000fe2000c101924 */
[C---:B------:R-:W-:Y:S01]  /*4240*/  ISETP.GT.AND P5, PT, R3.reuse, RZ, P0 ;  /* 0x000000ff0300720c */ /* 0x040fe200007a4270 */
[----:B------:R-:W-:Y:S01]  /*4250*/  @P3 IMAD.MOV.U32 R7, RZ, RZ, R9 ;  /* 0x000000ffff073224 */ /* 0x000fe200078e0009 */
[----:B------:R-:W-:-:S04]  /*4260*/  ISETP.GT.AND P0, PT, R3, 0x8, P0 ;  /* 0x000000080300780c */ /* 0x000fc80000704270 */
[----:B------:R0:W-:Y:S02]  /*4270*/  @P3 STG.E desc[UR36][R6.64+0xc0], R15 ;  /* 0x0000c00f06003986 */ /* 0x0001e4000c101924 */
[----:B0-----:R-:W-:Y:S02]  /*4280*/  @P2 IMAD.MOV.U32 R6, RZ, RZ, R8 ;  /* 0x000000ffff062224 */ /* 0x001fe400078e0008 */
[----:B------:R-:W-:-:S05]  /*4290*/  @P2 IMAD.MOV.U32 R7, RZ, RZ, R9 ;  /* 0x000000ffff072224 */ /* 0x000fca00078e0009 */
[----:B------:R-:W-:Y:S04]  /*42a0*/  @P2 STG.E desc[UR36][R6.64+0xc4], R51 ;  /* 0x0000c43306002986 */ /* 0x000fe8000c101924 */
[----:B------:R-:W-:Y:S04]  /*42b0*/  @P4 STG.E desc[UR36][R4.64+0xe0], R21 ;  /* 0x0000e01504004986 */ /* 0x000fe8000c101924 */
[----:B------:R0:W-:Y:S02]  /*42c0*/  @P5 STG.E desc[UR36][R4.64+0xe4], R53 ;  /* 0x0000e43504005986 */ /* 0x0001e4000c101924 */
[----:B0-----:R-:W-:-:S02]  /*42d0*/  @P1 IMAD.MOV.U32 R4, RZ, RZ, R8 ;  /* 0x000000ffff041224 */ /* 0x001fc400078e0008 */
[----:B------:R-:W-:-:S05]  /*42e0*/  @P1 IMAD.MOV.U32 R5, RZ, RZ, R9 ;  /* 0x000000ffff051224 */ /* 0x000fca00078e0009 */
[----:B------:R0:W-:Y:S04]  /*42f0*/  @P1 STG.E desc[UR36][R4.64+0xe0], R13 ;  /* 0x0000e00d04001986 */ /* 0x0001e8000c101924 */
[----:B------:R0:W-:Y:S02]  /*4300*/  @P0 STG.E desc[UR36][R8.64+0xe4], R55 ;  /* 0x0000e43708000986 */ /* 0x0001e4000c101924 */
.L_x_90:
[----:B------:R-:W-:Y:S05]  /*4310*/  BSYNC B0 ;  /* 0x0000000000007941 */ /* 0x000fea0003800000 */
.L_x_28:
[----:B------:R-:W-:Y:S01]  /*4320*/  IADD3 R16, P0, R16, UR38, RZ ;  /* 0x0000002610107c10 */ /* 0x000fe2000ff1e0ff */
[----:B------:R-:W-:Y:S01]  /*4330*/  ULDC.64 UR4, c[0x0][0x650] ;  /* 0x0001940000047ab9 */ /* 0x000fe20000000a00 */
[----:B------:R-:W-:Y:S01]  /*4340*/  PRMT R3, RZ, 0x7610, R3 ;  /* 0x00007610ff037816 */ /* 0x000fe20000000003 */
[----:B------:R-:W-:Y:S01]  /*4350*/  IMAD.MOV.U32 R68, RZ, RZ, -0x1 ;  /* 0xffffffffff447424 */ /* 0x000fe200078e00ff */
[----:B------:R-:W-:Y:S01]  /*4360*/  IADD3.X R17, R17, UR41, RZ, P0, !PT ;  /* 0x0000002911117c10 */ /* 0x000fe200087fe4ff */
[----:B--2---:R-:W-:Y:S01]  /*4370*/  IMAD.MOV.U32 R67, RZ, RZ, -0x1 ;  /* 0xffffffffff437424 */ /* 0x004fe200078e00ff */
[----:B------:R-:W-:-:S04]  /*4380*/  ISETP.GE.U32.AND P0, PT, R16, UR4, PT ;  /* 0x0000000410007c0c */ /* 0x000fc8000bf06070 */
[----:B------:R-:W-:-:S13]  /*4390*/  ISETP.GE.U32.AND.EX P0, PT, R17, UR5, PT, P0 ;  /* 0x0000000511007c0c */ /* 0x000fda000bf06100 */
[----:B------:R-:W-:Y:S05]  /*43a0*/  @P0 BRA `(.L_x_91) ;  /* 0x00000004004c0947 */ /* 0x000fea0003800000 */
[----:B01-3--:R-:W0:Y:S01]  /*43b0*/  LDC.64 R10, c[0x0][0x628] ;  /* 0x00018a00ff0a7b82 */ /* 0x00be220000000a00 */
[----:B----4-:R-:W1:Y:S01]  /*43c0*/  S2R R12, SR_CTAID.X ;  /* 0x00000000000c7919 */ /* 0x010e620000002500 */
[----:B------:R-:W-:Y:S02]  /*43d0*/  IMAD.MOV.U32 R8, RZ, RZ, R16 ;  /* 0x000000ffff087224 */ /* 0x000fe400078e0010 */
[----:B------:R-:W-:Y:S01]  /*43e0*/  IMAD.MOV.U32 R9, RZ, RZ, R17 ;  /* 0x000000ffff097224 */ /* 0x000fe200078e0011 */
[----:B------:R-:W2:Y:S03]  /*43f0*/  S2R R20, SR_CTAID.Y ;  /* 0x0000000000147919 */ /* 0x000ea60000002600 */
[----:B------:R-:W3:Y:S08]  /*4400*/  LDC R0, c[0x0][0x630] ;  /* 0x00018c00ff007b82 */ /* 0x000ef00000000800 */
[----:B------:R-:W4:Y:S01]  /*4410*/  LDC.64 R14, c[0x0][0x620] ;  /* 0x00018800ff0e7b82 */ /* 0x000f220000000a00 */
[----:B0-----:R-:W-:-:S04]  /*4420*/  ISETP.NE.U32.AND P0, PT, R10, RZ, PT ;  /* 0x000000ff0a00720c */ /* 0x001fc80003f05070 */
[----:B------:R-:W-:-:S13]  /*4430*/  ISETP.NE.AND.EX P0, PT, R11, RZ, PT, P0 ;  /* 0x000000ff0b00720c */ /* 0x000fda0003f05300 */
[----:B-1234-:R-:W-:Y:S05]  /*4440*/  @!P0 BRA `(.L_x_92) ;  /* 0x0000000000288947 */ /* 0x01efea0003800000 */
        /* <DEDUP_REMOVED lines=10> */
.L_x_92:
[-CC-:B------:R-:W-:Y:S01]  /*44f0*/  SHF.R.U64 R67, R8, R0.reuse, R9.reuse ;  /* 0x0000000008437219 */ /* 0x180fe20000001209 */
[----:B------:R-:W0:Y:S01]  /*4500*/  LDC.64 R26, c[0x0][0x640] ;  /* 0x00019000ff1a7b82 */ /* 0x000e220000000a00 */
[----:B------:R-:W-:Y:S01]  /*4510*/  SHF.R.U32.HI R0, RZ, R0, R9 ;  /* 0x00000000ff007219 */ /* 0x000fe20000011609 */
[----:B------:R-:W-:Y:S01]  /*4520*/  ULDC UR4, c[0x0][0x150] ;  /* 0x0000540000047ab9 */ /* 0x000fe20000000800 */
[----:B------:R-:W-:Y:S02]  /*4530*/  IADD3 R3, P0, RZ, -R67, RZ ;  /* 0x80000043ff037210 */ /* 0x000fe40007f1e0ff */
[----:B------:R-:W-:-:S03]  /*4540*/  I2FP.F32.U32 R7, R12 ;  /* 0x0000000c00077245 */ /* 0x000fc60000201000 */
[----:B------:R-:W1:Y:S01]  /*4550*/  LDC R6, c[0x0][0x618] ;  /* 0x00018600ff067b82 */ /* 0x000e620000000800 */
[----:B------:R-:W-:Y:S02]  /*4560*/  IMAD.X R5, RZ, RZ, ~R0, P0 ;  /* 0x000000ffff057224 */ /* 0x000fe400000e0e00 */
[----:B------:R-:W-:Y:S01]  /*4570*/  FMUL R7, R7, UR4 ;  /* 0x0000000407077c20 */ /* 0x000fe20008400000 */
[----:B------:R-:W-:Y:S01]  /*4580*/  ULDC UR4, c[0x0][0x154] ;  /* 0x0000550000047ab9 */ /* 0x000fe20000000800 */
[-C--:B------:R-:W-:Y:S02]  /*4590*/  IMAD R0, R5, R14.reuse, RZ ;  /* 0x0000000e05007224 */ /* 0x080fe400078e02ff */
[C---:B------:R-:W-:Y:S01]  /*45a0*/  IMAD.WIDE.U32 R4, R3.reuse, R14, R16 ;  /* 0x0000000e03047225 */ /* 0x040fe200078e0010 */
[----:B------:R-:W2:Y:S01]  /*45b0*/  LDC R8, c[0x0][0x608] ;  /* 0x00018200ff087b82 */ /* 0x000ea20000000800 */
[----:B------:R-:W3:Y:S02]  /*45c0*/  F2I.U32.TRUNC.NTZ R7, R7 ;  /* 0x0000000700077305 */ /* 0x000ee4000020f000 */
[----:B------:R-:W-:Y:S01]  /*45d0*/  IMAD R3, R3, R15, R0 ;  /* 0x0000000f03037224 */ /* 0x000fe200078e0200 */
[----:B------:R-:W-:-:S03]  /*45e0*/  I2FP.F32.U32 R0, R20 ;  /* 0x0000001400007245 */ /* 0x000fc60000201000 */
[----:B------:R-:W-:Y:S01]  /*45f0*/  IMAD.IADD R3, R5, 0x1, R3 ;  /* 0x0000000105037824 */ /* 0x000fe200078e0203 */
[----:B------:R-:W4:Y:S01]  /*4600*/  LDC R11, c[0x0][0x658] ;  /* 0x00019600ff0b7b82 */ /* 0x000f220000000800 */
[----:B0-----:R-:W-:-:S04]  /*4610*/  ISETP.NE.U32.AND P0, PT, R26, RZ, PT ;  /* 0x000000ff1a00720c */ /* 0x001fc80003f05070 */
[----:B------:R-:W-:-:S03]  /*4620*/  ISETP.NE.AND.EX P0, PT, R27, RZ, PT, P0 ;  /* 0x000000ff1b00720c */ /* 0x000fc60003f05300 */
[----:B------:R-:W0:Y:S01]  /*4630*/  LDC R9, c[0x0][0x144] ;  /* 0x00005100ff097b82 */ /* 0x000e220000000800 */
[-C--:B-1----:R-:W-:Y:S01]  /*4640*/  SHF.R.U64 R10, R4, R6.reuse, R3 ;  /* 0x00000006040a7219 */ /* 0x082fe20000001203 */
[----:B---3--:R-:W-:Y:S01]  /*4650*/  IMAD.MOV R7, RZ, RZ, -R7 ;  /* 0x000000ffff077224 */ /* 0x008fe200078e0a07 */
[----:B------:R-:W-:Y:S01]  /*4660*/  SHF.R.U32.HI R3, RZ, R6, R3 ;  /* 0x00000006ff037219 */ /* 0x000fe20000011603 */
[----:B------:R-:W-:-:S04]  /*4670*/  FMUL R6, R0, UR4 ;  /* 0x0000000400067c20 */ /* 0x000fc80008400000 */
[----:B------:R-:W1:Y:S01]  /*4680*/  LDC R21, c[0x0][0x148] ;  /* 0x00005200ff157b82 */ /* 0x000e620000000800 */
[----:B------:R3:W0:Y:S01]  /*4690*/  F2I.U32.TRUNC.NTZ R14, R6 ;  /* 0x00000006000e7305 */ /* 0x000622000020f000 */
[-CC-:B--2---:R-:W-:Y:S02]  /*46a0*/  SHF.R.U64 R13, R10, R8.reuse, R3.reuse ;  /* 0x000000080a0d7219 */ /* 0x184fe40000001203 */
[----:B------:R-:W-:-:S04]  /*46b0*/  SHF.R.U32.HI R0, RZ, R8, R3 ;  /* 0x00000008ff007219 */ /* 0x000fc80000011603 */
[----:B-----5:R-:W2:Y:S01]  /*46c0*/  LDC R24, c[0x0][0x648] ;  /* 0x00019200ff187b82 */ /* 0x020ea20000000800 */
[-CC-:B----4-:R-:W-:Y:S02]  /*46d0*/  SHF.R.U64 R15, R13, R11.reuse, R0.reuse ;  /* 0x0000000b0d0f7219 */ /* 0x190fe40000001200 */
[----:B------:R-:W-:-:S03]  /*46e0*/  SHF.R.U32.HI R5, RZ, R11, R0 ;  /* 0x0000000bff057219 */ /* 0x000fc60000011600 */
[----:B------:R-:W-:Y:S02]  /*46f0*/  IMAD.MOV.U32 R4, RZ, RZ, R15 ;  /* 0x000000ffff047224 */ /* 0x000fe400078e000f */
[----:B------:R-:W4:Y:S01]  /*4700*/  LDC R28, c[0x0][0x638] ;  /* 0x00018e00ff1c7b82 */ /* 0x000f220000000800 */
[----:B0-----:R-:W-:-:S07]  /*4710*/  IMAD R25, R9, R7, R12 ;  /* 0x0000000709197224 */ /* 0x001fce00078e020c */
[----:B------:R-:W0:Y:S08]  /*4720*/  LDC R29, c[0x0][0x610] ;  /* 0x00018400ff1d7b82 */ /* 0x000e300000000800 */
[----:B------:R-:W0:Y:S01]  /*4730*/  LDC R30, c[0x0][0x600] ;  /* 0x00018000ff1e7b82 */ /* 0x000e220000000800 */
[----:B-123--:R-:W-:Y:S05]  /*4740*/  @!P0 BRA `(.L_x_93) ;  /* 0x0000000000288947 */ /* 0x00efea0003800000 */
        /* <DEDUP_REMOVED lines=10> */
.L_x_93:
[----:B------:R-:W-:Y:S01]  /*47f0*/  ISETP.NE.AND P0, PT, R2, 0x1, PT ;  /* 0x000000010200780c */ /* 0x000fe20003f05270 */
[----:B------:R-:W-:Y:S01]  /*4800*/  IMAD.MOV R14, RZ, RZ, -R14 ;  /* 0x000000ffff0e7224 */ /* 0x000fe200078e0a0e */
[----:B------:R-:W-:Y:S02]  /*4810*/  SHF.R.U64 R3, R4, R24, R5 ;  /* 0x0000001804037219 */ /* 0x000fe40000001205 */
[----:B------:R-:W-:Y:S02]  /*4820*/  LOP3.LUT R0, R13, R64, RZ, 0xc0, !PT ;  /* 0x000000400d007212 */ /* 0x000fe400078ec0ff */
[----:B------:R-:W-:Y:S01]  /*4830*/  LOP3.LUT R10, R10, R63, RZ, 0xc0, !PT ;  /* 0x0000003f0a0a7212 */ /* 0x000fe200078ec0ff */
[----:B------:R-:W-:Y:S02]  /*4840*/  IMAD.MOV R4, RZ, RZ, -R3 ;  /* 0x000000ffff047224 */ /* 0x000fe400078e0a03 */
[----:B------:R-:W-:Y:S02]  /*4850*/  IMAD R0, R59, R3, R0 ;  /* 0x000000033b007224 */ /* 0x000fe400078e0200 */
[----:B----4-:R-:W-:-:S02]  /*4860*/  IMAD R3, R4, R28, R15 ;  /* 0x0000001c04037224 */ /* 0x010fc400078e020f */
[----:B------:R-:W-:Y:S02]  /*4870*/  @P0 IMAD R25, R21, R14, R20 ;  /* 0x0000000e15190224 */ /* 0x000fe400078e0214 */
[----:B0-----:R-:W-:Y:S02]  /*4880*/  IMAD R5, R3, R30, R10 ;  /* 0x0000001e03057224 */ /* 0x001fe400078e020a */
[----:B------:R-:W-:Y:S02]  /*4890*/  IMAD R0, R0, R29, R25 ;  /* 0x0000001d00007224 */ /* 0x000fe400078e0219 */
[----:B------:R-:W-:-:S03]  /*48a0*/  IMAD.MOV.U32 R4, RZ, RZ, 0x1 ;  /* 0x00000001ff047424 */ /* 0x000fc600078e00ff */
[----:B------:R-:W-:Y:S02]  /*48b0*/  SEL R68, R5, R0, !P0 ;  /* 0x0000000005447207 */ /* 0x000fe40004000000 */
[----:B------:R-:W-:Y:S02]  /*48c0*/  PRMT R3, R4, 0x7610, R3 ;  /* 0x0000761004037816 */ /* 0x000fe40000000003 */
[----:B------:R-:W-:-:S07]  /*48d0*/  SEL R0, R0, R5, !P0 ;  /* 0x0000000500007207 */ /* 0x000fce0004000000 */
.L_x_91:
[----:B------:R-:W-:Y:S01]  /*48e0*/  UIADD3 UR42, UR43, UR42, URZ ;  /* 0x0000002a2b2a7290 */ /* 0x000fe2000fffe03f */
[----:B------:R-:W-:Y:S01]  /*48f0*/  LOP3.LUT P0, RZ, R3, 0xff, RZ, 0xc0, !PT ;  /* 0x000000ff03ff7812 */ /* 0x000fe2000780c0ff */
[----:B------:R-:W-:Y:S02]  /*4900*/  IMAD.MOV.U32 R69, RZ, RZ, R0 ;  /* 0x000000ffff457224 */ /* 0x000fe400078e0000 */
[----:B------:R-:W-:Y:S02]  /*4910*/  USHF.R.U32.HI UR4, URZ, 0x2, UR42 ;  /* 0x000000023f047899 */ /* 0x000fe4000801162a */
[----:B------:R-:W-:Y:S02]  /*4920*/  UISETP.GT.U32.AND UP1, UPT, UR42, 0x3, UPT ;  /* 0x000000032a00788c */ /* 0x000fe4000bf24070 */
[----:B------:R-:W-:Y:S02]  /*4930*/  ULOP3.LUT UR4, UR4, 0x1, URZ, 0xc0, !UPT ;  /* 0x0000000104047892 */ /* 0x000fe4000f8ec03f */
[----:B------:R-:W-:-:S02]  /*4940*/  UISETP.LT.U32.AND UP1, UPT, UR43, 0x4, UP1 ;  /* 0x000000042b00788c */ /* 0x000fc40008f21070 */
[----:B------:R-:W-:Y:S02]  /*4950*/  UISETP.NE.U32.AND UP0, UPT, UR4, 0x1, UPT ;  /* 0x000000010400788c */ /* 0x000fe4000bf05070 */
[----:B------:R-:W-:Y:S02]  /*4960*/  USEL UR5, URZ, 0x1, !UP1 ;  /* 0x000000013f057887 */ /* 0x000fe4000c800000 */
[----:B------:R-:W-:Y:S02]  /*4970*/  UISETP.GT.U32.AND UP0, UPT, UR43, 0x3, !UP0 ;  /* 0x000000032b00788c */ /* 0x000fe4000c704070 */
[----:B------:R-:W-:Y:S02]  /*4980*/  ULOP3.LUT UR42, UR42, 0x3, URZ, 0xc0, !UPT ;  /* 0x000000032a2a7892 */ /* 0x000fe4000f8ec03f */
[----:B------:R-:W-:-:S04]  /*4990*/  USEL UR4, URZ, 0x1, !UP0 ;  /* 0x000000013f047887 */ /* 0x000fc8000c000000 */
[----:B------:R-:W-:Y:S01]  /*49a0*/  ULOP3.LUT UR40, UR4, UR40, UR5, 0x96, !UPT ;  /* 0x0000002804287292 */ /* 0x000fe2000f8e9605 */
[----:B------:R-:W-:Y:S11]  /*49b0*/  @P0 BRA `(.L_x_94) ;  /* 0xffffffc800000947 */ /* 0x000ff6000383ffff */
[----:B------:R-:W-:Y:S05]  /*49c0*/  EXIT ;  /* 0x000000000000794d */ /* 0x000fea0003800000 */
.L_x_3:
        /* <DEDUP_REMOVED lines=26> */
.L_x_96:
[--C-:B------:R-:W-:Y:S01]  /*4b70*/  SHF.R.U64 R14, R12, R20, R13.reuse ;  /* 0x000000140c0e7219 */ /* 0x100fe2000000120d */
[----:B------:R-:W0:Y:S01]  /*4b80*/  LDC R24, c[0x0][0x618] ;  /* 0x00018600ff187b82 */ /* 0x000e220000000800 */
[----:B------:R-:W-:Y:S01]  /*4b90*/  I2FP.F32.U32 R8, R6 ;  /* 0x0000000600087245 */ /* 0x000fe20000201000 */
[----:B------:R-:W-:Y:S01]  /*4ba0*/  ULDC UR4, c[0x0][0x150] ;  /* 0x0000540000047ab9 */ /* 0x000fe20000000800 */
[----:B------:R-:W-:Y:S02]  /*4bb0*/  SHF.R.U32.HI R7, RZ, R20, R13 ;  /* 0x00000014ff077219 */ /* 0x000fe4000001160d */
[----:B------:R-:W-:Y:S01]  /*4bc0*/  IADD3 R11, P0, RZ, -R14, RZ ;  /* 0x8000000eff0b7210 */ /* 0x000fe20007f1e0ff */
[----:B------:R-:W-:Y:S01]  /*4bd0*/  FMUL R13, R8, UR4 ;  /* 0x00000004080d7c20 */ /* 0x000fe20008400000 */
[----:B------:R-:W-:Y:S01]  /*4be0*/  ULDC UR4, c[0x0][0x154] ;  /* 0x0000550000047ab9 */ /* 0x000fe20000000800 */
[----:B------:R-:W1:Y:S02]  /*4bf0*/  LDC.64 R26, c[0x0][0x640] ;  /* 0x00019000ff1a7b82 */ /* 0x000e640000000a00 */
[----:B------:R-:W-:-:S02]  /*4c00*/  IMAD.X R7, RZ, RZ, ~R7, P0 ;  /* 0x000000ffff077224 */ /* 0x000fc400000e0e07 */
[----:B------:R-:W2:Y:S01]  /*4c10*/  F2I.U32.TRUNC.NTZ R13, R13 ;  /* 0x0000000d000d7305 */ /* 0x000ea2000020f000 */
[----:B------:R-:W-:-:S03]  /*4c20*/  IMAD.WIDE.U32 R8, R11, R22, R16 ;  /* 0x000000160b087225 */ /* 0x000fc600078e0010 */
[----:B------:R-:W3:Y:S01]  /*4c30*/  LDC R15, c[0x0][0x144] ;  /* 0x00005100ff0f7b82 */ /* 0x000ee20000000800 */
[----:B------:R-:W-:-:S04]  /*4c40*/  IMAD R10, R7, R22, RZ ;  /* 0x00000016070a7224 */ /* 0x000fc800078e02ff */
[----:B------:R-:W-:Y:S02]  /*4c50*/  IMAD R7, R11, R23, R10 ;  /* 0x000000170b077224 */ /* 0x000fe400078e020a */
[----:B------:R-:W-:Y:S01]  /*4c60*/  IMAD.MOV.U32 R10, RZ, RZ, -0x1 ;  /* 0xffffffffff0a7424 */ /* 0x000fe200078e00ff */
[----:B------:R-:W4:Y:S01]  /*4c70*/  LDC R20, c[0x0][0x608] ;  /* 0x00018200ff147b82 */ /* 0x000f220000000800 */
[----:B------:R-:W-:Y:S01]  /*4c80*/  IMAD.IADD R7, R9, 0x1, R7 ;  /* 0x0000000109077824 */ /* 0x000fe200078e0207 */
[----:B------:R-:W-:-:S04]  /*4c90*/  I2FP.F32.U32 R9, R3 ;  /* 0x0000000300097245 */ /* 0x000fc80000201000 */
[-C--:B0-----:R-:W-:Y:S01]  /*4ca0*/  SHF.R.U64 R12, R8, R24.reuse, R7 ;  /* 0x00000018080c7219 */ /* 0x081fe20000001207 */
[----:B--2---:R-:W-:Y:S01]  /*4cb0*/  IMAD.MOV R8, RZ, RZ, -R13 ;  /* 0x000000ffff087224 */ /* 0x004fe200078e0a0d */
[----:B------:R-:W0:Y:S01]  /*4cc0*/  LDC R11, c[0x0][0x658] ;  /* 0x00019600ff0b7b82 */ /* 0x000e220000000800 */
[----:B-1----:R-:W-:Y:S01]  /*4cd0*/  ISETP.NE.U32.AND P0, PT, R26, RZ, PT ;  /* 0x000000ff1a00720c */ /* 0x002fe20003f05070 */
[----:B------:R-:W-:Y:S01]  /*4ce0*/  FMUL R9, R9, UR4 ;  /* 0x0000000409097c20 */ /* 0x000fe20008400000 */
[----:B------:R-:W-:Y:S02]  /*4cf0*/  SHF.R.U32.HI R7, RZ, R24, R7 ;  /* 0x00000018ff077219 */ /* 0x000fe40000011607 */
[----:B------:R-:W-:-:S03]  /*4d00*/  ISETP.NE.AND.EX P0, PT, R27, RZ, PT, P0 ;  /* 0x000000ff1b00720c */ /* 0x000fc60003f05300 */
[----:B------:R-:W1:Y:S01]  /*4d10*/  LDC R22, c[0x0][0x148] ;  /* 0x00005200ff167b82 */ /* 0x000e620000000800 */
[----:B---3--:R-:W-:Y:S02]  /*4d20*/  IMAD R23, R15, R8, R6 ;  /* 0x000000080f177224 */ /* 0x008fe400078e0206 */
[----:B------:R-:W-:-:S05]  /*4d30*/  IMAD.MOV.U32 R8, RZ, RZ, 0x1 ;  /* 0x00000001ff087424 */ /* 0x000fca00078e00ff */
[----:B------:R-:W2:Y:S01]  /*4d40*/  LDC R21, c[0x0][0x600] ;  /* 0x00018000ff157b82 */ /* 0x000ea20000000800 */
[-CC-:B----4-:R-:W-:Y:S02]  /*4d50*/  SHF.R.U64 R15, R12, R20.reuse, R7.reuse ;  /* 0x000000140c0f7219 */ /* 0x190fe40000001207 */
[----:B------:R-:W-:Y:S02]  /*4d60*/  SHF.R.U32.HI R6, RZ, R20, R7 ;  /* 0x00000014ff067219 */ /* 0x000fe40000011607 */
[----:B------:R3:W4:Y:S03]  /*4d70*/  F2I.U32.TRUNC.NTZ R20, R9 ;  /* 0x0000000900147305 */ /* 0x000726000020f000 */
[----:B------:R-:W1:Y:S01]  /*4d80*/  LDC R25, c[0x0][0x648] ;  /* 0x00019200ff197b82 */ /* 0x000e620000000800 */
[-C--:B0-----:R-:W-:Y:S02]  /*4d90*/  SHF.R.U64 R19, R15, R11.reuse, R6 ;  /* 0x0000000b0f137219 */ /* 0x081fe40000001206 */
[----:B------:R-:W-:-:S02]  /*4da0*/  SHF.L.U32 R10, R10, R11, RZ ;  /* 0x0000000b0a0a7219 */ /* 0x000fc400000006ff */
[-C--:B------:R-:W-:Y:S01]  /*4db0*/  SHF.R.U32.HI R7, RZ, R11.reuse, R6 ;  /* 0x0000000bff077219 */ /* 0x080fe20000011606 */
[----:B------:R-:W-:Y:S01]  /*4dc0*/  IMAD.MOV.U32 R6, RZ, RZ, R19 ;  /* 0x000000ffff067224 */ /* 0x000fe200078e0013 */
[----:B------:R-:W-:Y:S01]  /*4dd0*/  SHF.L.U32 R24, R8, R11, RZ ;  /* 0x0000000b08187219 */ /* 0x000fe200000006ff */
[----:B------:R-:W0:Y:S01]  /*4de0*/  LDC R28, c[0x0][0x638] ;  /* 0x00018e00ff1c7b82 */ /* 0x000e220000000800 */
[----:B------:R-:W-:-:S07]  /*4df0*/  LOP3.LUT R30, RZ, R10, RZ, 0x33, !PT ;  /* 0x0000000aff1e7212 */ /* 0x000fce00078e33ff */
[----:B------:R-:W0:Y:S01]  /*4e00*/  LDC R29, c[0x0][0x610] ;  /* 0x00018400ff1d7b82 */ /* 0x000e220000000800 */
[----:B---34-:R-:W-:Y:S05]  /*4e10*/  @!P0 BRA `(.L_x_97) ;  /* 0x0000000000288947 */ /* 0x018fea0003800000 */
[----:B------:R-:W3:Y:S02]  /*4e20*/  LDC R6, c[0x0][0x64c] ;  /* 0x00019300ff067b82 */ /* 0x000ee40000000800 */
[----:B---3--:R-:W-:-:S05]  /*4e30*/  IADD3 R11, P0, R19, R6, RZ ;  /* 0x00000006130b7210 */ /* 0x008fca0007f1e0ff */
        /* <DEDUP_REMOVED lines=8> */
.L_x_97:
[----:B------:R-:W-:Y:S01]  /*4ec0*/  ISETP.NE.AND P0, PT, R2, 0x1, PT ;  /* 0x000000010200780c */ /* 0x000fe20003f05270 */
[----:B--2---:R-:W-:Y:S01]  /*4ed0*/  VIADD R9, R21, 0xffffffff ;  /* 0xffffffff15097836 */ /* 0x004fe20000000000 */
[----:B-1----:R-:W-:Y:S01]  /*4ee0*/  SHF.R.U64 R7, R6, R25, R7 ;  /* 0x0000001906077219 */ /* 0x002fe20000001207 */
[----:B------:R-:W-:Y:S01]  /*4ef0*/  IMAD.MOV R20, RZ, RZ, -R20 ;  /* 0x000000ffff147224 */ /* 0x000fe200078e0a14 */
[----:B------:R-:W-:Y:S02]  /*4f00*/  LOP3.LUT R6, R15, R30, RZ, 0xc0, !PT ;  /* 0x0000001e0f067212 */ /* 0x000fe400078ec0ff */
[----:B------:R-:W-:Y:S01]  /*4f10*/  LOP3.LUT R12, R12, R9, RZ, 0xc0, !PT ;  /* 0x000000090c0c7212 */ /* 0x000fe200078ec0ff */
[----:B------:R-:W-:Y:S02]  /*4f20*/  IMAD.MOV R8, RZ, RZ, -R7 ;  /* 0x000000ffff087224 */ /* 0x000fe400078e0a07 */
[----:B------:R-:W-:Y:S02]  /*4f30*/  IMAD R6, R24, R7, R6 ;  /* 0x0000000718067224 */ /* 0x000fe400078e0206 */
[----:B------:R-:W-:-:S02]  /*4f40*/  IMAD.MOV.U32 R9, RZ, RZ, 0x1 ;  /* 0x00000001ff097424 */ /* 0x000fc400078e00ff */
[----:B------:R-:W-:Y:S02]  /*4f50*/  @P0 IMAD R23, R22, R20, R3 ;  /* 0x0000001416170224 */ /* 0x000fe400078e0203 */
[----:B0-----:R-:W-:Y:S02]  /*4f60*/  IMAD R3, R8, R28, R19 ;  /* 0x0000001c08037224 */ /* 0x001fe400078e0213 */
[----:B------:R-:W-:Y:S02]  /*4f70*/  IMAD R13, R6, R29, R23 ;  /* 0x0000001d060d7224 */ /* 0x000fe400078e0217 */
[----:B------:R-:W-:Y:S02]  /*4f80*/  IMAD R6, R3, R21, R12 ;  /* 0x0000001503067224 */ /* 0x000fe400078e020c */
[----:B------:R-:W-:-:S03]  /*4f90*/  IMAD.MOV.U32 R8, RZ, RZ, R14 ;  /* 0x000000ffff087224 */ /* 0x000fc600078e000e */
[----:B------:R-:W-:Y:S02]  /*4fa0*/  SEL R20, R6, R13, !P0 ;  /* 0x0000000d06147207 */ /* 0x000fe40004000000 */
[----:B------:R-:W-:-:S07]  /*4fb0*/  SEL R13, R13, R6, !P0 ;  /* 0x000000060d0d7207 */ /* 0x000fce0004000000 */
.L_x_95:
[----:B------:R-:W-:-:S08]  /*4fc0*/  NOP ;  /* 0x0000000000007918 */ /* 0x000fd00000000000 */
[----:B------:R-:W0:-:S00]  /*4fd0*/  USETMAXREG.DEALLOC.CTAPOOL 0x28 ;  /* 0x00000028000079c8 */ /* 0x000e0000080e0500 */
[----:B0-----:R-:W-:-:S13]  /*4fe0*/  ISETP.NE.AND P0, PT, R0, RZ, PT ;  /* 0x000000ff0000720c */ /* 0x001fda0003f05270 */
[----:B------:R-:W-:Y:S05]  /*4ff0*/  @P0 EXIT ;  /* 0x000000000000094d */ /* 0x000fea0003800000 */
[----:B------:R-:W-:Y:S01]  /*5000*/  LOP3.LUT P0, RZ, R9, 0xff, RZ, 0xc0, !PT ;  /* 0x000000ff09ff7812 */ /* 0x000fe2000780c0ff */
[----:B------:R-:W-:Y:S02]  /*5010*/  IMAD.MOV.U32 R0, RZ, RZ, 0x1 ;  /* 0x00000001ff007424 */ /* 0x000fe400078e00ff */
[----:B------:R-:W-:-:S10]  /*5020*/  IMAD.MOV.U32 R3, RZ, RZ, RZ ;  /* 0x000000ffff037224 */ /* 0x000fd400078e00ff */
[----:B------:R-:W-:Y:S05]  /*5030*/  @!P0 BRA `(.L_x_98) ;  /* 0x0000000c004c8947 */ /* 0x000fea0003800000 */
[----:B------:R-:W0:Y:S01]  /*5040*/  LDC R0, c[0x0][0x28c] ;  /* 0x0000a300ff007b82 */ /* 0x000e220000000800 */
[----:B------:R-:W-:Y:S01]  /*5050*/  LOP3.LUT P0, RZ, R4, 0x1f, RZ, 0xc0, !PT ;  /* 0x0000001f04ff7812 */ /* 0x000fe2000780c0ff */
[----:B------:R-:W-:Y:S01]  /*5060*/  ULDC UR5, c[0x0][0x658] ;  /* 0x0001960000057ab9 */ /* 0x000fe20000000800 */
[----:B------:R-:W-:Y:S01]  /*5070*/  UMOV UR6, 0xffffffff ;  /* 0xffffffff00067882 */ /* 0x000fe20000000000 */
[----:B------:R-:W-:Y:S01]  /*5080*/  BSSY B0, `(.L_x_98) ;  /* 0x00000ce000007945 */ /* 0x000fe20003800000 */
[----:B------:R-:W-:Y:S01]  /*5090*/  USHF.L.U32 UR6, UR6, UR5, URZ ;  /* 0x0000000506067299 */ /* 0x000fe2000800063f */
[C---:B------:R-:W-:Y:S01]  /*50a0*/  ISETP.NE.AND P2, PT, R5.reuse, RZ, PT ;  /* 0x000000ff0500720c */ /* 0x040fe20003f45270 */
[----:B------:R-:W-:Y:S01]  /*50b0*/  IMAD.MOV.U32 R11, RZ, RZ, 0x1 ;  /* 0x00000001ff0b7424 */ /* 0x000fe200078e00ff */
[----:B------:R-:W-:Y:S01]  /*50c0*/  ISETP.NE.OR P0, PT, R5, RZ, !P0 ;  /* 0x000000ff0500720c */ /* 0x000fe20004705670 */
[----:B------:R-:W-:Y:S01]  /*50d0*/  ULDC UR4, c[0x0][0x600] ;  /* 0x0001800000047ab9 */ /* 0x000fe20000000800 */
[----:B------:R-:W-:Y:S01]  /*50e0*/  LOP3.LUT R19, R18, 0x2, RZ, 0xfc, !PT ;  /* 0x0000000212137812 */ /* 0x000fe200078efcff */
[----:B------:R-:W-:Y:S01]  /*50f0*/  UMOV UR7, 0x1 ;  /* 0x0000000100077882 */ /* 0x000fe20000000000 */
[----:B------:R-:W-:-:S02]  /*5100*/  UIADD3 UR4, UR4, -0x1, URZ ;  /* 0xffffffff04047890 */ /* 0x000fc4000fffe03f */
[----:B------:R-:W-:Y:S02]  /*5110*/  USHF.L.U32 UR5, UR7, UR5, URZ ;  /* 0x0000000507057299 */ /* 0x000fe4000800063f */
[----:B------:R-:W-:Y:S01]  /*5120*/  ULOP3.LUT UR13, URZ, UR6, URZ, 0x33, !UPT ;  /* 0x000000063f0d7292 */ /* 0x000fe2000f8e333f */
[----:B------:R-:W-:Y:S01]  /*5130*/  ULDC.64 UR22, c[0x0][0x198] ;  /* 0x0000660000167ab9 */ /* 0x000fe20000000a00 */
[----:B0-----:R-:W-:-:S05]  /*5140*/  VIADD R0, R0, 0x3f ;  /* 0x0000003f00007836 */ /* 0x001fca0000000000 */
[----:B------:R-:W-:-:S04]  /*5150*/  SHF.R.S32.HI R3, RZ, 0x1f, R0 ;  /* 0x0000001fff037819 */ /* 0x000fc80000011400 */
[----:B------:R-:W-:Y:S01]  /*5160*/  LEA.HI R3, R3, R0, RZ, 0x6 ;  /* 0x0000000003037211 */ /* 0x000fe200078f30ff */
[----:B------:R-:W-:-:S03]  /*5170*/  IMAD.MOV.U32 R0, RZ, RZ, 0x1 ;  /* 0x00000001ff007424 */ /* 0x000fc600078e00ff */
[----:B------:R-:W-:Y:S01]  /*5180*/  SHF.R.S32.HI R12, RZ, 0x6, R3 ;  /* 0x00000006ff0c7819 */ /* 0x000fe20000011403 */
[----:B------:R-:W-:-:S04]  /*5190*/  IMAD.MOV.U32 R3, RZ, RZ, RZ ;  /* 0x000000ffff037224 */ /* 0x000fc800078e00ff */
[----:B------:R-:W-:-:S07]  /*51a0*/  VIADD R10, R12, 0x1 ;  /* 0x000000010c0a7836 */ /* 0x000fce0000000000 */
.L_x_110:
[----:B------:R-:W-:-:S03]  /*51b0*/  UMOV UR6, 0xffffffff ;  /* 0xffffffff00067882 */ /* 0x000fc60000000000 */
[----:B------:R-:W-:Y:S05]  /*51c0*/  BRA.DIV UR6, `(.L_x_99) ;  /* 0x0000000e06d47947 */ /* 0x000fea000b800000 */
[----:B------:R-:W-:-:S13]  /*51d0*/  ELECT P6, URZ, PT ;  /* 0x00000000003f782f */ /* 0x000fda00038c0000 */
.L_x_121:
[----:B------:R-:W0:Y:S01]  /*51e0*/  LDC R4, c[0x0][0x28c] ;  /* 0x0000a300ff047b82 */ /* 0x000e220000000800 */
[----:B------:R-:W-:Y:S01]  /*51f0*/  BSSY B1, `(.L_x_100) ;  /* 0x0000043000017945 */ /* 0x000fe20003800000 */
[----:B0-----:R-:W-:-:S13]  /*5200*/  ISETP.LT.OR P6, PT, R4, 0x1, !P6 ;  /* 0x000000010400780c */ /* 0x001fda00077c1670 */
[----:B------:R-:W-:Y:S05]  /*5210*/  @P6 BRA `(.L_x_101) ;  /* 0x0000000400006947 */ /* 0x000fea0003800000 */
[----:B------:R-:W-:Y:S02]  /*5220*/  IMAD.SHL.U32 R13, R13, 0x80, RZ ;  /* 0x000000800d0d7824 */ /* 0x000fe400078e00ff */
[----:B------:R-:W-:Y:S02]  /*5230*/  IMAD.SHL.U32 R20, R20, 0x40, RZ ;  /* 0x0000004014147824 */ /* 0x000fe400078e00ff */
[----:B------:R-:W-:Y:S02]  /*5240*/  IMAD.MOV.U32 R21, RZ, RZ, RZ ;  /* 0x000000ffff157224 */ /* 0x000fe400078e00ff */
[----:B------:R-:W-:Y:S02]  /*5250*/  IMAD.MOV.U32 R4, RZ, RZ, R10 ;  /* 0x000000ffff047224 */ /* 0x000fe400078e000a */
[----:B------:R-:W-:Y:S02]  /*5260*/  IMAD.MOV.U32 R5, RZ, RZ, R0 ;  /* 0x000000ffff057224 */ /* 0x000fe400078e0000 */
[----:B------:R-:W-:-:S07]  /*5270*/  IMAD.MOV.U32 R6, RZ, RZ, R3 ;  /* 0x000000ffff067224 */ /* 0x000fce00078e0003 */
.L_x_105:
[----:B------:R-:W0:Y:S01]  /*5280*/  S2R R14, SR_CgaCtaId ;  /* 0x00000000000e7919 */ /* 0x000e220000008800 */
[----:B------:R-:W-:Y:S01]  /*5290*/  MOV R7, 0x400 ;  /* 0x0000040000077802 */ /* 0x000fe20000000f00 */
[----:B------:R-:W1:Y:S03]  /*52a0*/  @!P2 LDC R9, c[0x0][0x500] ;  /* 0x00014000ff09ab82 */ /* 0x000e660000000800 */
[----:B0-----:R-:W-:Y:S02]  /*52b0*/  LEA R15, R14, R7, 0x18 ;  /* 0x000000070e0f7211 */ /* 0x001fe400078ec0ff */
[----:B------:R-:W-:-:S03]  /*52c0*/  SHF.L.U32 R7, R5, 0x1f, RZ ;  /* 0x0000001f05077819 */ /* 0x000fc600000006ff */
[----:B------:R-:W-:-:S04]  /*52d0*/  IMAD R14, R6, 0x8, R15 ;  /* 0x00000008060e7824 */ /* 0x000fc800078e020f */
[----:B------:R-:W0:Y:S02]  /*52e0*/  SYNCS.PHASECHK.TRANS64.TRYWAIT P1, [R14+URZ+0x20], R7 ;  /* 0x000020070e0075a7 */ /* 0x000e24000802017f */
[----:B01----:R-:W-:Y:S05]  /*52f0*/  @!P1 BRA `(.L_x_102) ;  /* 0x0000000c00a89947 */ /* 0x003fea0003800000 */
.L_x_122:
[----:B0-----:R-:W-:Y:S01]  /*5300*/  PRMT R7, R19, 0x9910, RZ ;  /* 0x0000991013077816 */ /* 0x001fe200000000ff */
[----:B------:R0:W-:Y:S03]  /*5310*/  @!P2 SYNCS.ARRIVE.TRANS64 RZ, [R14+URZ], R9 ;  /* 0x000000090effa9a7 */ /* 0x0001e6000800003f */
[----:B------:R-:W-:-:S13]  /*5320*/  ISETP.NE.AND P1, PT, R7, 0x2, PT ;  /* 0x000000020700780c */ /* 0x000fda0003f25270 */
[----:B0-----:R-:W-:Y:S05]  /*5330*/  @P1 BRA `(.L_x_103) ;  /* 0x0000000000041947 */ /* 0x001fea0003800000 */
[----:B------:R-:W-:Y:S01]  /*5340*/  BPT.TRAP 0x1 ;  /* 0x000000040000795c */ /* 0x000fe20000300000 */
.L_x_103:
[----:B------:R-:W-:Y:S05]  /*5350*/  @P0 BRA `(.L_x_104) ;  /* 0x0000000000040947 */ /* 0x000fea0003800000 */
[----:B------:R-:W-:Y:S01]  /*5360*/  BPT.TRAP 0x1 ;  /* 0x000000040000795c */ /* 0x000fe20000300000 */
.L_x_104:
[C-C-:B------:R-:W-:Y:S01]  /*5370*/  IMAD R7, R6.reuse, 0x8000, R15.reuse ;  /* 0x0000800006077824 */ /* 0x140fe200078e020f */
[----:B------:R-:W-:Y:S01]  /*5380*/  R2UR UR34, R21 ;  /* 0x00000000152272ca */ /* 0x000fe200000e0000 */
[----:B------:R-:W-:Y:S01]  /*5390*/  IMAD R15, R6, 0x4000, R15 ;  /* 0x00004000060f7824 */ /* 0x000fe200078e020f */
[----:B------:R-:W-:Y:S01]  /*53a0*/  R2UR UR33, R14 ;  /* 0x000000000e2172ca */ /* 0x000fe200000e0000 */
[----:B------:R-:W-:Y:S01]  /*53b0*/  VIADD R4, R4, 0xffffffff ;  /* 0xffffffff04047836 */ /* 0x000fe20000000000 */
[----:B------:R-:W-:Y:S01]  /*53c0*/  R2UR UR24, R7 ;  /* 0x00000000071872ca */ /* 0x000fe200000e0000 */
[----:B------:R-:W-:Y:S01]  /*53d0*/  UIADD3 UR6, UP0, UR22, 0xf0, URZ ;  /* 0x000000f016067890 */ /* 0x000fe2000ff1e03f */
[----:B------:R-:W-:Y:S01]  /*53e0*/  R2UR UR8, R15 ;  /* 0x000000000f0872ca */ /* 0x000fe200000e0000 */
[----:B------:R-:W-:Y:S01]  /*53f0*/  UIADD3 UR30, UP1, UR22, 0x1f0, URZ ;  /* 0x000001f0161e7890 */ /* 0x000fe2000ff3e03f */
[----:B------:R-:W-:Y:S01]  /*5400*/  R2UR UR36, R8 ;  /* 0x00000000082472ca */ /* 0x000fe200000e0000 */
[----:B------:R-:W-:Y:S01]  /*5410*/  UIADD3.X UR7, URZ, UR23, URZ, UP0, !UPT ;  /* 0x000000173f077290 */ /* 0x000fe200087fe43f */
[----:B------:R-:W-:Y:S01]  /*5420*/  R2UR UR35, R13 ;  /* 0x000000000d2372ca */ /* 0x000fe200000e0000 */
[----:B------:R-:W-:Y:S01]  /*5430*/  UIADD3.X UR31, URZ, UR23, URZ, UP1, !UPT ;  /* 0x000000173f1f7290 */ /* 0x000fe20008ffe43f */
[----:B------:R-:W-:Y:S01]  /*5440*/  R2UR UR19, R20 ;  /* 0x00000000141372ca */ /* 0x000fe200000e0000 */
[----:B------:R-:W-:Y:S01]  /*5450*/  UIADD3 UR26, UR34, 0x20, URZ ;  /* 0x00000020221a7890 */ /* 0x000fe2000fffe03f */
[----:B------:R-:W-:Y:S01]  /*5460*/  ISETP.GT.AND P3, PT, R4, 0x1, PT ;  /* 0x000000010400780c */ /* 0x000fe20003f64270 */
[----:B------:R-:W-:Y:S01]  /*5470*/  VIADD R6, R6, 0x1 ;  /* 0x0000000106067836 */ /* 0x000fe20000000000 */
[----:B------:R-:W-:Y:S01]  /*5480*/  UMOV UR14, 0x0 ;  /* 0x00000000000e7882 */ /* 0x000fe20000000000 */
[----:B------:R-:W-:Y:S01]  /*5490*/  UIADD3 UR32, UR24, 0x100, URZ ;  /* 0x0000010018207890 */ /* 0x000fe2000fffe03f */
[----:B------:R-:W-:Y:S01]  /*54a0*/  VIADD R21, R21, 0x40 ;  /* 0x0000004015157836 */ /* 0x000fe20000000000 */
[----:B------:R-:W-:Y:S01]  /*54b0*/  UIADD3 UR24, UR24, 0x4100, URZ ;  /* 0x0000410018187890 */ /* 0x000fe2000fffe03f */
[----:B------:R-:W-:Y:S01]  /*54c0*/  ISETP.NE.AND P1, PT, R6, 0x4, PT ;  /* 0x000000040600780c */ /* 0x000fe20003f25270 */
[----:B------:R-:W-:-:S02]  /*54d0*/  UIADD3 UR16, UR8, 0x20100, URZ ;  /* 0x0002010008107890 */ /* 0x000fc4000fffe03f */
[----:B------:R-:W-:Y:S01]  /*54e0*/  UIADD3 UR8, UR8, 0x22100, URZ ;  /* 0x0002210008087890 */ /* 0x000fe2000fffe03f */
[----:B------:R-:W-:Y:S01]  /*54f0*/  SEL R14, RZ, 0x1, P1 ;  /* 0x00000001ff0e7807 */ /* 0x000fe20000800000 */
[----:B------:R-:W-:Y:S01]  /*5500*/  UMOV UR15, 0x10000000 ;  /* 0x10000000000f7882 */ /* 0x000fe20000000000 */
[----:B------:R-:W-:Y:S01]  /*5510*/  UMOV UR25, UR33 ;  /* 0x0000002100197c82 */ /* 0x000fe20008000000 */
[----:B------:R-:W-:Y:S01]  /*5520*/  UMOV UR28, UR36 ;  /* 0x00000024001c7c82 */ /* 0x000fe20008000000 */
[----:B------:R-:W-:Y:S01]  /*5530*/  UMOV UR27, UR35 ;  /* 0x00000023001b7c82 */ /* 0x000fe20008000000 */
[----:B------:R-:W-:Y:S01]  /*5540*/  UMOV UR17, UR33 ;  /* 0x0000002100117c82 */ /* 0x000fe20008000000 */
[----:B------:R-:W-:Y:S01]  /*5550*/  UMOV UR18, UR34 ;  /* 0x0000002200127c82 */ /* 0x000fe20008000000 */
[----:B------:R-:W-:Y:S01]  /*5560*/  UMOV UR20, UR36 ;  /* 0x0000002400147c82 */ /* 0x000fe20008000000 */
[----:B------:R0:W-:Y:S01]  /*5570*/  UTMALDG.3D [UR32], [UR6], desc[UR14] ;  /* 0x00000e20060075b4 */ /* 0x0001e20008011000 */
[----:B------:R-:W-:Y:S01]  /*5580*/  UMOV UR9, UR33 ;  /* 0x0000002100097c82 */ /* 0x000fe20008000000 */
[----:B------:R-:W-:Y:S01]  /*5590*/  UMOV UR11, UR19 ;  /* 0x00000013000b7c82 */ /* 0x000fe20008000000 */
[----:B------:R-:W-:Y:S01]  /*55a0*/  UMOV UR12, UR36 ;  /* 0x00000024000c7c82 */ /* 0x000fe20008000000 */
[----:B------:R-:W-:Y:S01]  /*55b0*/  UMOV UR10, UR26 ;  /* 0x0000001a000a7c82 */ /* 0x000fe20008000000 */
[----:B------:R-:W-:-:S02]  /*55c0*/  LOP3.LUT R5, R5, R14, RZ, 0x3c, !PT ;  /* 0x0000000e05057212 */ /* 0x000fc400078e3cff */
[----:B------:R-:W-:Y:S01]  /*55d0*/  SEL R6, R6, RZ, P1 ;  /* 0x000000ff06067207 */ /* 0x000fe20000800000 */
[----:B------:R0:W-:Y:S01]  /*55e0*/  UTMALDG.3D [UR24], [UR6], desc[UR14] ;  /* 0x00000e18060075b4 */ /* 0x0001e20008011000 */
[----:B------:R0:W-:Y:S01]  /*55f0*/  UTMALDG.3D [UR16], [UR30], desc[UR14] ;  /* 0x00000e101e0075b4 */ /* 0x0001e20008011000 */
[----:B------:R0:W-:Y:S02]  /*5600*/  UTMALDG.3D [UR8], [UR30], desc[UR14] ;  /* 0x00000e081e0075b4 */ /* 0x0001e40008011000 */
[----:B0-----:R-:W-:Y:S05]  /*5610*/  @P3 BRA `(.L_x_105) ;  /* 0xfffffffc00183947 */ /* 0x001fea000383ffff */
.L_x_101:
[----:B------:R-:W-:Y:S05]  /*5620*/  BSYNC B1 ;  /* 0x0000000000017941 */ /* 0x000fea0003800000 */
.L_x_100:
[----:B------:R-:W-:Y:S01]  /*5630*/  LOP3.LUT P3, RZ, R11, 0xff, RZ, 0xc0, !PT ;  /* 0x000000ff0bff7812 */ /* 0x000fe2000786c0ff */
[----:B------:R-:W-:Y:S01]  /*5640*/  IMAD.IADD R3, R12, 0x1, R3 ;  /* 0x000000010c037824 */ /* 0x000fe200078e0203 */
[----:B------:R-:W-:Y:S01]  /*5650*/  IADD3 R16, P4, R16, UR38, RZ ;  /* 0x0000002610107c10 */ /* 0x000fe2000ff9e0ff */
[----:B------:R-:W-:Y:S01]  /*5660*/  ULDC.64 UR6, c[0x0][0x650] ;  /* 0x0001940000067ab9 */ /* 0x000fe20000000a00 */
[----:B------:R-:W-:Y:S01]  /*5670*/  BSSY B1, `(.L_x_106) ;  /* 0x000006c000017945 */ /* 0x000fe20003800000 */
[----:B------:R-:W-:Y:S01]  /*5680*/  IMAD.MOV.U32 R13, RZ, RZ, -0x1 ;  /* 0xffffffffff0d7424 */ /* 0x000fe200078e00ff */
[----:B------:R-:W-:Y:S01]  /*5690*/  ISETP.GT.U32.AND P1, PT, R3, 0x3, PT ;  /* 0x000000030300780c */ /* 0x000fe20003f24070 */
[----:B------:R-:W-:Y:S01]  /*56a0*/  IMAD.MOV.U32 R20, RZ, RZ, -0x1 ;  /* 0xffffffffff147424 */ /* 0x000fe200078e00ff */
[----:B------:R-:W-:Y:S01]  /*56b0*/  SHF.R.U32.HI R4, RZ, 0x2, R3 ;  /* 0x00000002ff047819 */ /* 0x000fe20000011603 */
[----:B------:R-:W-:Y:S01]  /*56c0*/  IMAD.MOV.U32 R8, RZ, RZ, -0x1 ;  /* 0xffffffffff087424 */ /* 0x000fe200078e00ff */
[----:B------:R-:W-:-:S02]  /*56d0*/  ISETP.LT.U32.AND P1, PT, R12, 0x4, P1 ;  /* 0x000000040c00780c */ /* 0x000fc40000f21070 */
[----:B------:R-:W-:Y:S01]  /*56e0*/  IADD3.X R17, R17, UR41, RZ, P4, !PT ;  /* 0x0000002911117c10 */ /* 0x000fe2000a7fe4ff */
[----:B------:R-:W0:Y:S01]  /*56f0*/  @P3 S2R R6, SR_CgaCtaId ;  /* 0x0000000000063919 */ /* 0x000e220000008800 */
[----:B------:R-:W-:Y:S02]  /*5700*/  @P3 MOV R5, 0x400 ;  /* 0x0000040000053802 */ /* 0x000fe40000000f00 */
[----:B------:R-:W-:Y:S02]  /*5710*/  ISETP.GE.U32.AND P4, PT, R16, UR6, PT ;  /* 0x0000000610007c0c */ /* 0x000fe4000bf86070 */
[----:B------:R-:W-:Y:S02]  /*5720*/  LOP3.LUT R4, R4, 0x1, RZ, 0xc0, !PT ;  /* 0x0000000104047812 */ /* 0x000fe400078ec0ff */
[----:B------:R-:W-:Y:S02]  /*5730*/  LOP3.LUT R3, R3, 0x3, RZ, 0xc0, !PT ;  /* 0x0000000303037812 */ /* 0x000fe400078ec0ff */
[----:B------:R-:W-:-:S02]  /*5740*/  PRMT R11, RZ, 0x7610, R11 ;  /* 0x00007610ff0b7816 */ /* 0x000fc4000000000b */
[----:B0-----:R-:W-:-:S04]  /*5750*/  @P3 LEA R5, R6, R5, 0x18 ;  /* 0x0000000506053211 */ /* 0x001fc800078ec0ff */
[----:B------:R0:W-:Y:S01]  /*5760*/  @P3 SYNCS.ARRIVE.TRANS64.A1T0 RZ, [R5+URZ+0x58], RZ ;  /* 0x000058ff05ff39a7 */ /* 0x0001e2000810003f */
[----:B------:R-:W-:-:S04]  /*5770*/  ISETP.NE.U32.AND P3, PT, R4, 0x1, PT ;  /* 0x000000010400780c */ /* 0x000fc80003f65070 */
[----:B------:R-:W-:Y:S02]  /*5780*/  ISETP.GT.U32.AND P3, PT, R12, 0x3, !P3 ;  /* 0x000000030c00780c */ /* 0x000fe40005f64070 */
[----:B0-----:R-:W-:Y:S02]  /*5790*/  SEL R5, RZ, 0x1, !P1 ;  /* 0x00000001ff057807 */ /* 0x001fe40004800000 */
[----:B------:R-:W-:Y:S02]  /*57a0*/  ISETP.GE.U32.AND.EX P1, PT, R17, UR7, PT, P4 ;  /* 0x0000000711007c0c */ /* 0x000fe4000bf26140 */
[----:B------:R-:W-:-:S04]  /*57b0*/  SEL R4, RZ, 0x1, !P3 ;  /* 0x00000001ff047807 */ /* 0x000fc80005800000 */
[----:B------:R-:W-:Y:S02]  /*57c0*/  LOP3.LUT R0, R4, R0, R5, 0x96, !PT ;  /* 0x0000000004007212 */ /* 0x000fe400078e9605 */
[----:B------:R-:W-:-:S05]  /*57d0*/  PRMT R4, RZ, 0x7610, R4 ;  /* 0x00007610ff047816 */ /* 0x000fca0000000004 */
[----:B------:R-:W-:Y:S05]  /*57e0*/  @P1 BRA `(.L_x_107) ;  /* 0x0000000400501947 */ /* 0x000fea0003800000 */
[----:B------:R-:W-:Y:S01]  /*57f0*/  ULDC.64 UR6, c[0x0][0x628] ;  /* 0x00018a0000067ab9 */ /* 0x000fe20000000a00 */
[----:B------:R-:W0:Y:S01]  /*5800*/  S2R R14, SR_CTAID.X ;  /* 0x00000000000e7919 */ /* 0x000e220000002500 */
[----:B------:R-:W-:Y:S01]  /*5810*/  ISETP.NE.U32.AND P1, PT, RZ, UR6, PT ;  /* 0x00000006ff007c0c */ /* 0x000fe2000bf25070 */
[----:B------:R-:W-:Y:S01]  /*5820*/  ULDC UR9, c[0x0][0x630] ;  /* 0x00018c0000097ab9 */ /* 0x000fe20000000800 */
[----:B------:R-:W-:Y:S01]  /*5830*/  IMAD.MOV.U32 R4, RZ, RZ, R16 ;  /* 0x000000ffff047224 */ /* 0x000fe200078e0010 */
[----:B------:R-:W1:Y:S01]  /*5840*/  S2R R13, SR_CTAID.Y ;  /* 0x00000000000d7919 */ /* 0x000e620000002600 */
[----:B------:R-:W-:Y:S01]  /*5850*/  ISETP.NE.AND.EX P1, PT, RZ, UR7, PT, P1 ;  /* 0x00000007ff007c0c */ /* 0x000fe2000bf25310 */
[----:B------:R-:W-:-:S12]  /*5860*/  IMAD.MOV.U32 R5, RZ, RZ, R17 ;  /* 0x000000ffff057224 */ /* 0x000fd800078e0011 */
[----:B------:R-:W-:Y:S05]  /*5870*/  @!P1 BRA `(.L_x_108) ;  /* 0x0000000000289947 */ /* 0x000fea0003800000 */
[----:B------:R-:W-:Y:S02]  /*5880*/  ULDC UR8, c[0x0][0x634] ;  /* 0x00018d0000087ab9 */ /* 0x000fe40000000800 */
[----:B------:R-:W-:-:S05]  /*5890*/  IADD3 R9, P1, R16, UR8, RZ ;  /* 0x0000000810097c10 */ /* 0x000fca000ff3e0ff */
[----:B------:R-:W-:-:S04]  /*58a0*/  IMAD.X R15, RZ, RZ, R17, P1 ;  /* 0x000000ffff0f7224 */ /* 0x000fc800008e0611 */
[----:B------:R-:W-:-:S04]  /*58b0*/  IMAD.WIDE.U32 R6, R15, UR6, RZ ;  /* 0x000000060f067c25 */ /* 0x000fc8000f8e00ff */
[----:B------:R-:W-:-:S04]  /*58c0*/  IMAD.WIDE.U32 R6, P1, R9, UR7, R6 ;  /* 0x0000000709067c25 */ /* 0x000fc8000f820006 */
[----:B------:R-:W-:-:S04]  /*58d0*/  IMAD.WIDE.U32 R8, R9, UR6, RZ ;  /* 0x0000000609087c25 */ /* 0x000fc8000f8e00ff */
[----:B------:R-:W-:Y:S01]  /*58e0*/  IMAD.X R5, RZ, RZ, RZ, P1 ;  /* 0x000000ffff057224 */ /* 0x000fe200008e06ff */
[----:B------:R-:W-:Y:S01]  /*58f0*/  IADD3 RZ, P1, R9, R6, RZ ;  /* 0x0000000609ff7210 */ /* 0x000fe20007f3e0ff */
[----:B------:R-:W-:-:S04]  /*5900*/  IMAD.MOV.U32 R4, RZ, RZ, R7 ;  /* 0x000000ffff047224 */ /* 0x000fc800078e0007 */
[----:B------:R-:W-:-:S08]  /*5910*/  IMAD.WIDE.U32.X R4, R15, UR7, R4, P1 ;  /* 0x000000070f047c25 */ /* 0x000fd000088e0404 */
.L_x_108:
[--C-:B------:R-:W-:Y:S01]  /*5920*/  SHF.R.U64 R8, R4, UR9, R5.reuse ;  /* 0x0000000904087c19 */ /* 0x100fe20008001205 */
[----:B------:R-:W-:Y:S01]  /*5930*/  ULDC.64 UR6, c[0x0][0x620] ;  /* 0x0001880000067ab9 */ /* 0x000fe20000000a00 */
[----:B------:R-:W-:Y:S01]  /*5940*/  SHF.R.U32.HI R4, RZ, UR9, R5 ;  /* 0x00000009ff047c19 */ /* 0x000fe20008011605 */
[----:B------:R-:W2:Y:S01]  /*5950*/  LDC R25, c[0x0][0x144] ;  /* 0x00005100ff197b82 */ /* 0x000ea20000000800 */
[----:B------:R-:W-:Y:S01]  /*5960*/  IADD3 R7, P1, RZ, -R8, RZ ;  /* 0x80000008ff077210 */ /* 0x000fe20007f3e0ff */
[----:B------:R-:W-:Y:S01]  /*5970*/  ULDC.64 UR10, c[0x0][0x640] ;  /* 0x00019000000a7ab9 */ /* 0x000fe20000000a00 */
[----:B0-----:R-:W-:Y:S01]  /*5980*/  I2FP.F32.U32 R9, R14 ;  /* 0x0000000e00097245 */ /* 0x001fe20000201000 */
[----:B------:R-:W-:Y:S02]  /*5990*/  ULDC UR8, c[0x0][0x608] ;  /* 0x0001820000087ab9 */ /* 0x000fe40000000800 */
[----:B------:R-:W-:Y:S01]  /*59a0*/  IMAD.X R4, RZ, RZ, ~R4, P1 ;  /* 0x000000ffff047224 */ /* 0x000fe200008e0e04 */
[----:B------:R-:W-:Y:S01]  /*59b0*/  ISETP.NE.U32.AND P1, PT, RZ, UR10, PT ;  /* 0x0000000aff007c0c */ /* 0x000fe2000bf25070 */
[----:B------:R-:W0:Y:S02]  /*59c0*/  LDC R20, c[0x0][0x148] ;  /* 0x00005200ff147b82 */ /* 0x000e240000000800 */
[----:B------:R-:W-:Y:S01]  /*59d0*/  IMAD R6, R4, UR6, RZ ;  /* 0x0000000604067c24 */ /* 0x000fe2000f8e02ff */
[----:B------:R-:W-:Y:S01]  /*59e0*/  ISETP.NE.AND.EX P1, PT, RZ, UR11, PT, P1 ;  /* 0x0000000bff007c0c */ /* 0x000fe2000bf25310 */
[----:B------:R-:W-:Y:S01]  /*59f0*/  IMAD.WIDE.U32 R4, R7, UR6, R16 ;  /* 0x0000000607047c25 */ /* 0x000fe2000f8e0010 */
[----:B------:R-:W-:-:S03]  /*5a00*/  ULDC UR6, c[0x0][0x150] ;  /* 0x0000540000067ab9 */ /* 0x000fc60000000800 */
[----:B------:R-:W-:Y:S02]  /*5a10*/  IMAD R7, R7, UR7, R6 ;  /* 0x0000000707077c24 */ /* 0x000fe4000f8e0206 */
[----:B------:R-:W-:Y:S01]  /*5a20*/  FMUL R6, R9, UR6 ;  /* 0x0000000609067c20 */ /* 0x000fe20008400000 */
[----:B------:R-:W-:Y:S01]  /*5a30*/  ULDC UR6, c[0x0][0x618] ;  /* 0x0001860000067ab9 */ /* 0x000fe20000000800 */
[----:B------:R-:W-:Y:S01]  /*5a40*/  ULDC UR7, c[0x0][0x154] ;  /* 0x0000550000077ab9 */ /* 0x000fe20000000800 */
[----:B------:R-:W-:-:S03]  /*5a50*/  IMAD.IADD R5, R5, 0x1, R7 ;  /* 0x0000000105057824 */ /* 0x000fc600078e0207 */
[----:B------:R-:W3:Y:S02]  /*5a60*/  F2I.U32.TRUNC.NTZ R6, R6 ;  /* 0x0000000600067305 */ /* 0x000ee4000020f000 */
[----:B------:R-:W-:Y:S02]  /*5a70*/  SHF.R.U64 R9, R4, UR6, R5 ;  /* 0x0000000604097c19 */ /* 0x000fe40008001205 */
[----:B-1----:R-:W-:-:S05]  /*5a80*/  I2FP.F32.U32 R4, R13 ;  /* 0x0000000d00047245 */ /* 0x002fca0000201000 */
[----:B------:R-:W-:Y:S01]  /*5a90*/  FMUL R22, R4, UR7 ;  /* 0x0000000704167c20 */ /* 0x000fe20008400000 */
[----:B------:R-:W-:Y:S01]  /*5aa0*/  SHF.R.U32.HI R4, RZ, UR6, R5 ;  /* 0x00000006ff047c19 */ /* 0x000fe20008011605 */
[----:B------:R-:W-:-:S03]  /*5ab0*/  ULDC UR6, c[0x0][0x658] ;  /* 0x0001960000067ab9 */ /* 0x000fc60000000800 */
[--C-:B------:R-:W-:Y:S01]  /*5ac0*/  SHF.R.U64 R21, R9, UR8, R4.reuse ;  /* 0x0000000809157c19 */ /* 0x100fe20008001204 */
[----:B------:R-:W1:Y:S01]  /*5ad0*/  F2I.U32.TRUNC.NTZ R22, R22 ;  /* 0x0000001600167305 */ /* 0x000e62000020f000 */
[----:B------:R-:W-:Y:S01]  /*5ae0*/  SHF.R.U32.HI R4, RZ, UR8, R4 ;  /* 0x00000008ff047c19 */ /* 0x000fe20008011604 */
[----:B---3--:R-:W-:-:S03]  /*5af0*/  IMAD.MOV R6, RZ, RZ, -R6 ;  /* 0x000000ffff067224 */ /* 0x008fc600078e0a06 */
[----:B------:R-:W-:Y:S01]  /*5b00*/  SHF.R.U64 R15, R21, UR6, R4 ;  /* 0x00000006150f7c19 */ /* 0x000fe20008001204 */
[----:B--2---:R-:W-:Y:S01]  /*5b10*/  IMAD R14, R25, R6, R14 ;  /* 0x00000006190e7224 */ /* 0x004fe200078e020e */
[----:B------:R-:W-:-:S03]  /*5b20*/  SHF.R.U32.HI R23, RZ, UR6, R4 ;  /* 0x00000006ff177c19 */ /* 0x000fc60008011604 */
[----:B------:R-:W-:Y:S02]  /*5b30*/  IMAD.MOV.U32 R4, RZ, RZ, R15 ;  /* 0x000000ffff047224 */ /* 0x000fe400078e000f */
[----:B------:R-:W-:Y:S01]  /*5b40*/  IMAD.MOV.U32 R5, RZ, RZ, R23 ;  /* 0x000000ffff057224 */ /* 0x000fe200078e0017 */
[----:B-1----:R-:W-:Y:S06]  /*5b50*/  @!P1 BRA `(.L_x_109) ;  /* 0x0000000000289947 */ /* 0x002fec0003800000 */
[----:B------:R-:W-:Y:S02]  /*5b60*/  ULDC UR6, c[0x0][0x64c] ;  /* 0x0001930000067ab9 */ /* 0x000fe40000000800 */
[----:B------:R-:W-:-:S05]  /*5b70*/  IADD3 R5, P1, R15, UR6, RZ ;  /* 0x000000060f057c10 */ /* 0x000fca000ff3e0ff */
[----:B------:R-:W-:-:S04]  /*5b80*/  IMAD.X R23, RZ, RZ, R23, P1 ;  /* 0x000000ffff177224 */ /* 0x000fc800008e0617 */
[----:B------:R-:W-:-:S04]  /*5b90*/  IMAD.WIDE.U32 R6, R23, UR10, RZ ;  /* 0x0000000a17067c25 */ /* 0x000fc8000f8e00ff */
[----:B------:R-:W-:-:S04]  /*5ba0*/  IMAD.WIDE.U32 R6, P1, R5, UR11, R6 ;  /* 0x0000000b05067c25 */ /* 0x000fc8000f820006 */
[----:B------:R-:W-:-:S04]  /*5bb0*/  IMAD.WIDE.U32 R4, R5, UR10, RZ ;  /* 0x0000000a05047c25 */ /* 0x000fc8000f8e00ff */
[----:B------:R-:W-:Y:S01]  /*5bc0*/  IMAD.MOV.U32 R4, RZ, RZ, R7 ;  /* 0x000000ffff047224 */ /* 0x000fe200078e0007 */
[----:B------:R-:W-:Y:S01]  /*5bd0*/  IADD3 RZ, P3, R5, R6, RZ ;  /* 0x0000000605ff7210 */ /* 0x000fe20007f7e0ff */
[----:B------:R-:W-:-:S04]  /*5be0*/  IMAD.X R5, RZ, RZ, RZ, P1 ;  /* 0x000000ffff057224 */ /* 0x000fc800008e06ff */
[----:B------:R-:W-:-:S08]  /*5bf0*/  IMAD.WIDE.U32.X R4, R23, UR11, R4, P3 ;  /* 0x0000000b17047c25 */ /* 0x000fd000098e0404 */
.L_x_109:
[----:B------:R-:W-:Y:S01]  /*5c00*/  ISETP.NE.AND P1, PT, R2, 0x1, PT ;  /* 0x000000010200780c */ /* 0x000fe20003f25270 */
[----:B------:R-:W-:Y:S01]  /*5c10*/  ULDC UR6, c[0x0][0x648] ;  /* 0x0001920000067ab9 */ /* 0x000fe20000000800 */
[----:B------:R-:W-:Y:S01]  /*5c20*/  LOP3.LUT R21, R21, UR13, RZ, 0xc0, !PT ;  /* 0x0000000d15157c12 */ /* 0x000fe2000f8ec0ff */
[----:B------:R-:W-:Y:S01]  /*5c30*/  IMAD.MOV R22, RZ, RZ, -R22 ;  /* 0x000000ffff167224 */ /* 0x000fe200078e0a16 */
[----:B------:R-:W-:Y:S01]  /*5c40*/  SHF.R.U64 R4, R4, UR6, R5 ;  /* 0x0000000604047c19 */ /* 0x000fe20008001205 */
[----:B------:R-:W-:Y:S01]  /*5c50*/  ULDC UR6, c[0x0][0x638] ;  /* 0x00018e0000067ab9 */ /* 0x000fe20000000800 */
[----:B------:R-:W-:Y:S01]  /*5c60*/  ULDC UR7, c[0x0][0x610] ;  /* 0x0001840000077ab9 */ /* 0x000fe20000000800 */
[----:B------:R-:W-:Y:S02]  /*5c70*/  IMAD.MOV.U32 R5, RZ, RZ, 0x1 ;  /* 0x00000001ff057424 */ /* 0x000fe400078e00ff */
[----:B------:R-:W-:Y:S02]  /*5c80*/  IMAD.MOV R6, RZ, RZ, -R4 ;  /* 0x000000ffff067224 */ /* 0x000fe400078e0a04 */
[----:B------:R-:W-:Y:S01]  /*5c90*/  IMAD R21, R4, UR5, R21 ;  /* 0x0000000504157c24 */ /* 0x000fe2000f8e0215 */
[----:B------:R-:W-:Y:S01]  /*5ca0*/  LOP3.LUT R4, R9, UR4, RZ, 0xc0, !PT ;  /* 0x0000000409047c12 */ /* 0x000fe2000f8ec0ff */
[----:B0-----:R-:W-:-:S02]  /*5cb0*/  @P1 IMAD R14, R20, R22, R13 ;  /* 0x00000016140e1224 */ /* 0x001fc400078e020d */
[----:B------:R-:W-:Y:S01]  /*5cc0*/  IMAD R15, R6, UR6, R15 ;  /* 0x00000006060f7c24 */ /* 0x000fe2000f8e020f */
[----:B------:R-:W-:Y:S01]  /*5cd0*/  ULDC UR6, c[0x0][0x600] ;  /* 0x0001800000067ab9 */ /* 0x000fe20000000800 */
[----:B------:R-:W-:Y:S02]  /*5ce0*/  IMAD R14, R21, UR7, R14 ;  /* 0x00000007150e7c24 */ /* 0x000fe4000f8e020e */
[--C-:B------:R-:W-:Y:S01]  /*5cf0*/  IMAD R15, R15, UR6, R4.reuse ;  /* 0x000000060f0f7c24 */ /* 0x100fe2000f8e0204 */
[----:B------:R-:W-:-:S04]  /*5d00*/  PRMT R4, R5, 0x7610, R4 ;  /* 0x0000761005047816 */ /* 0x000fc80000000004 */
[----:B------:R-:W-:Y:S02]  /*5d10*/  SEL R20, R15, R14, !P1 ;  /* 0x0000000e0f147207 */ /* 0x000fe40004800000 */
[----:B------:R-:W-:-:S07]  /*5d20*/  SEL R13, R14, R15, !P1 ;  /* 0x0000000f0e0d7207 */ /* 0x000fce0004800000 */
.L_x_107:
[----:B------:R-:W-:Y:S05]  /*5d30*/  BSYNC B1 ;  /* 0x0000000000017941 */ /* 0x000fea0003800000 */
.L_x_106:
[----:B------:R-:W-:-:S13]  /*5d40*/  LOP3.LUT P1, RZ, R4, 0xff, RZ, 0xc0, !PT ;  /* 0x000000ff04ff7812 */ /* 0x000fda000782c0ff */
[----:B------:R-:W-:Y:S05]  /*5d50*/  @P1 BRA `(.L_x_110) ;  /* 0xfffffff400141947 */ /* 0x000fea000383ffff */
[----:B------:R-:W-:Y:S05]  /*5d60*/  BSYNC B0 ;  /* 0x0000000000007941 */ /* 0x000fea0003800000 */
.L_x_98:
[----:B------:R-:W-:-:S03]  /*5d70*/  UMOV UR6, 0xffffffff ;  /* 0xffffffff00067882 */ /* 0x000fc60000000000 */
[----:B------:R-:W-:Y:S05]  /*5d80*/  BRA.DIV UR6, `(.L_x_111) ;  /* 0x0000000606187947 */ /* 0x000fea000b800000 */
[----:B------:R-:W-:-:S13]  /*5d90*/  ELECT P6, URZ, PT ;  /* 0x00000000003f782f */ /* 0x000fda00038c0000 */
.L_x_125:
[----:B------:R-:W-:Y:S04]  /*5da0*/  BSSY B0, `(.L_x_112) ;  /* 0x000002b000007945 */ /* 0x000fe80003800000 */
[----:B------:R-:W-:Y:S05]  /*5db0*/  @!P6 BRA `(.L_x_113) ;  /* 0x0000000000a4e947 */ /* 0x000fea0003800000 */
[----:B------:R-:W-:-:S04]  /*5dc0*/  LOP3.LUT R18, R18, 0x2, RZ, 0xfc, !PT ;  /* 0x0000000212127812 */ /* 0x000fc800078efcff */
[----:B------:R-:W-:-:S13]  /*5dd0*/  ISETP.NE.AND P0, PT, R18, 0x3, PT ;  /* 0x000000031200780c */ /* 0x000fda0003f05270 */
[----:B------:R-:W-:Y:S05]  /*5de0*/  @!P0 BRA `(.L_x_114) ;  /* 0x0000000000048947 */ /* 0x000fea0003800000 */
[----:B------:R-:W-:Y:S01]  /*5df0*/  BPT.TRAP 0x1 ;  /* 0x000000040000795c */ /* 0x000fe20000300000 */
.L_x_114:
[----:B------:R-:W0:Y:S01]  /*5e00*/  S2R R5, SR_CgaCtaId ;  /* 0x0000000000057919 */ /* 0x000e220000008800 */
[----:B------:R-:W-:Y:S02]  /*5e10*/  MOV R2, 0x400 ;  /* 0x0000040000027802 */ /* 0x000fe40000000f00 */
[----:B------:R-:W-:Y:S02]  /*5e20*/  SHF.L.U32 R4, R0, 0x1f, RZ ;  /* 0x0000001f00047819 */ /* 0x000fe400000006ff */
[----:B0-----:R-:W-:-:S05]  /*5e30*/  LEA R2, R5, R2, 0x18 ;  /* 0x0000000205027211 */ /* 0x001fca00078ec0ff */
[----:B------:R-:W-:-:S04]  /*5e40*/  VIADD R2, R2, 0x20 ;  /* 0x0000002002027836 */ /* 0x000fc80000000000 */
[C---:B------:R-:W-:Y:S02]  /*5e50*/  IMAD R7, R3.reuse, 0x8, R2 ;  /* 0x0000000803077824 */ /* 0x040fe400078e0202 */
[----:B------:R-:W-:Y:S02]  /*5e60*/  VIADD R3, R3, 0x1 ;  /* 0x0000000103037836 */ /* 0x000fe40000000000 */
[----:B------:R-:W0:Y:S03]  /*5e70*/  SYNCS.PHASECHK.TRANS64.TRYWAIT P0, [R7+URZ], R4 ;  /* 0x00000004070075a7 */ /* 0x000e26000800017f */
[----:B------:R-:W-:-:S04]  /*5e80*/  ISETP.NE.AND P1, PT, R3, 0x4, PT ;  /* 0x000000040300780c */ /* 0x000fc80003f25270 */
[----:B------:R-:W-:Y:S02]  /*5e90*/  SEL R5, RZ, 0x1, P1 ;  /* 0x00000001ff057807 */ /* 0x000fe40000800000 */
[----:B------:R-:W-:Y:S02]  /*5ea0*/  SEL R3, R3, RZ, P1 ;  /* 0x000000ff03037207 */ /* 0x000fe40000800000 */
[----:B------:R-:W-:-:S03]  /*5eb0*/  LOP3.LUT R6, R0, R5, RZ, 0x3c, !PT ;  /* 0x0000000500067212 */ /* 0x000fc600078e3cff */
[----:B------:R-:W-:Y:S01]  /*5ec0*/  IMAD R8, R3, 0x8, R2 ;  /* 0x0000000803087824 */ /* 0x000fe200078e0202 */
[----:B------:R-:W-:Y:S01]  /*5ed0*/  SHF.L.U32 R5, R6, 0x1f, RZ ;  /* 0x0000001f06057819 */ /* 0x000fe200000006ff */
[----:B0-----:R-:W-:Y:S06]  /*5ee0*/  @!P0 BRA `(.L_x_115) ;  /* 0x0000000000e08947 */ /* 0x001fec0003800000 */
.L_x_126:
[----:B------:R-:W1:Y:S01]  /*5ef0*/  SYNCS.PHASECHK.TRANS64.TRYWAIT P0, [R8+URZ], R5 ;  /* 0x00000005080075a7 */ /* 0x000e62000800017f */
[----:B------:R-:W-:-:S05]  /*5f00*/  VIADD R0, R3, 0x1 ;  /* 0x0000000103007836 */ /* 0x000fca0000000000 */
[----:B------:R-:W-:-:S04]  /*5f10*/  ISETP.NE.AND P1, PT, R0, 0x4, PT ;  /* 0x000000040000780c */ /* 0x000fc80003f25270 */
[----:B------:R-:W-:Y:S02]  /*5f20*/  SEL R3, RZ, 0x1, P1 ;  /* 0x00000001ff037807 */ /* 0x000fe40000800000 */
[----:B0-----:R-:W-:Y:S02]  /*5f30*/  SEL R7, R0, RZ, P1 ;  /* 0x000000ff00077207 */ /* 0x001fe40000800000 */
[----:B------:R-:W-:-:S03]  /*5f40*/  LOP3.LUT R9, R6, R3, RZ, 0x3c, !PT ;  /* 0x0000000306097212 */ /* 0x000fc600078e3cff */
[----:B------:R-:W-:Y:S01]  /*5f50*/  IMAD R11, R7, 0x8, R2 ;  /* 0x00000008070b7824 */ /* 0x000fe200078e0202 */
[----:B------:R-:W-:Y:S01]  /*5f60*/  SHF.L.U32 R6, R9, 0x1f, RZ ;  /* 0x0000001f09067819 */ /* 0x000fe200000006ff */
[----:B-1----:R-:W-:Y:S06]  /*5f70*/  @!P0 BRA `(.L_x_116) ;  /* 0x0000000000d08947 */ /* 0x002fec0003800000 */
.L_x_127:
[----:B------:R-:W1:Y:S01]  /*5f80*/  SYNCS.PHASECHK.TRANS64.TRYWAIT P0, [R11+URZ], R6 ;  /* 0x000000060b0075a7 */ /* 0x000e62000800017f */
[----:B------:R-:W-:-:S05]  /*5f90*/  VIADD R0, R7, 0x1 ;  /* 0x0000000107007836 */ /* 0x000fca0000000000 */
[----:B------:R-:W-:-:S04]  /*5fa0*/  ISETP.NE.AND P1, PT, R0, 0x4, PT ;  /* 0x000000040000780c */ /* 0x000fc80003f25270 */
[----:B------:R-:W-:Y:S02]  /*5fb0*/  SEL R4, RZ, 0x1, P1 ;  /* 0x00000001ff047807 */ /* 0x000fe40000800000 */
[----:B------:R-:W-:Y:S02]  /*5fc0*/  SEL R3, R0, RZ, P1 ;  /* 0x000000ff00037207 */ /* 0x000fe40000800000 */
[----:B------:R-:W-:Y:S01]  /*5fd0*/  LOP3.LUT R0, R9, R4, RZ, 0x3c, !PT ;  /* 0x0000000409007212 */ /* 0x000fe200078e3cff */
[----:B-1----:R-:W-:Y:S06]  /*5fe0*/  @!P0 BRA `(.L_x_117) ;  /* 0x0000000000c88947 */ /* 0x002fec0003800000 */
.L_x_128:
[----:B------:R-:W-:Y:S01]  /*5ff0*/  IMAD R3, R3, 0x8, R2 ;  /* 0x0000000803037824 */ /* 0x000fe200078e0202 */
[----:B------:R-:W-:-:S07]  /*6000*/  SHF.L.U32 R0, R0, 0x1f, RZ ;  /* 0x0000001f00007819 */ /* 0x000fce00000006ff */
.L_x_118:
[----:B--2---:R2:W3:Y:S02]  /*6010*/  SYNCS.PHASECHK.TRANS64.TRYWAIT P0, [R3+URZ], R0 ;  /* 0x00000000030075a7 */ /* 0x0044e4000800017f */
[----:B---3--:R-:W-:Y:S05]  /*6020*/  @!P0 NANOSLEEP.SYNCS 0x989680 ;  /* 0x009896800000895d */ /* 0x008fea0003900000 */
[----:B------:R-:W3:Y:S02]  /*6030*/  @!P0 SYNCS.PHASECHK.TRANS64 P0, [R3+URZ], R0 ;  /* 0x00000000030085a7 */ /* 0x000ee4000800007f */
[----:B---3--:R-:W-:Y:S05]  /*6040*/  @!P0 BRA `(.L_x_118) ;  /* 0xfffffffc00f08947 */ /* 0x008fea000383ffff */
.L_x_113:
[----:B------:R-:W-:Y:S05]  /*6050*/  BSYNC B0 ;  /* 0x0000000000007941 */ /* 0x000fea0003800000 */
.L_x_112:
[----:B------:R-:W-:Y:S05]  /*6060*/  EXIT ;  /* 0x000000000000794d */ /* 0x000fea0003800000 */
.L_x_17:
[----:B-1----:R1:W2:Y:S02]  /*6070*/  SYNCS.PHASECHK.TRANS64.TRYWAIT P1, [R3+URZ], R0 ;  /* 0x00000000030075a7 */ /* 0x0022a4000802017f */
[----:B--2---:R-:W-:Y:S05]  /*6080*/  @!P1 NANOSLEEP.SYNCS 0x989680 ;  /* 0x009896800000995d */ /* 0x004fea0003900000 */
[----:B------:R-:W2:Y:S02]  /*6090*/  @!P1 SYNCS.PHASECHK.TRANS64 P1, [R3+URZ], R0 ;  /* 0x00000000030095a7 */ /* 0x000ea4000802007f */
[----:B--2---:R-:W-:Y:S05]  /*60a0*/  @!P1 BRA `(.L_x_17) ;  /* 0xfffffffc00f09947 */ /* 0x004fea000383ffff */
[----:B------:R-:W-:Y:S05]  /*60b0*/  BRA `(.L_x_16) ;  /* 0xffffffb000fc7947 */ /* 0x000fea000383ffff */
.L_x_22:
[----:B-1----:R-:W-:-:S04]  /*60c0*/  IMAD.U32 R4, RZ, RZ, UR8 ;  /* 0x00000008ff047e24 */ /* 0x002fc8000f8e00ff */
[----:B------:R1:W2:Y:S03]  /*60d0*/  SYNCS.PHASECHK.TRANS64.TRYWAIT P1, [R4+URZ], R3 ;  /* 0x00000003040075a7 */ /* 0x0002a6000802017f */
[----:B--2---:R-:W-:Y:S05]  /*60e0*/  @!P1 NANOSLEEP.SYNCS 0x989680 ;  /* 0x009896800000995d */ /* 0x004fea0003900000 */
[----:B------:R-:W2:Y:S02]  /*60f0*/  @!P1 SYNCS.PHASECHK.TRANS64 P1, [R4+URZ], R3 ;  /* 0x00000003040095a7 */ /* 0x000ea4000802007f */
[----:B--2---:R-:W-:Y:S05]  /*6100*/  @!P1 BRA `(.L_x_22) ;  /* 0xfffffffc00ec9947 */ /* 0x004fea000383ffff */
[----:B------:R-:W-:Y:S05]  /*6110*/  BRA `(.L_x_21) ;  /* 0xffffffb800387947 */ /* 0x000fea000383ffff */
.L_x_99:
[----:B------:R-:W-:Y:S01]  /*6120*/  BSSY B1, `(.L_x_119) ;  /* 0x0000006000017945 */ /* 0x000fe20003800000 */
[----:B------:R-:W-:-:S07]  /*6130*/  IMAD.MOV.U32 R15, RZ, RZ, -0x1 ;  /* 0xffffffffff0f7424 */ /* 0x000fce00078e00ff */
[----:B------:R-:W-:Y:S05]  /*6140*/  WARPSYNC.COLLECTIVE R15, `(.L_x_120) ;  /* 0x000000000f0c7348 */ /* 0x000fea0003c00000 */
[----:B------:R-:W-:Y:S02]  /*6150*/  ELECT P6, UR62, PT ;  /* 0x00000000003e782f */ /* 0x000fe400038c0000 */
[----:B------:R-:W-:Y:S01]  /*6160*/  MOV R14, UR62 ;  /* 0x0000003e000e7c02 */ /* 0x000fe20008000f00 */
[----:B------:R-:W-:Y:S10]  /*6170*/  ENDCOLLECTIVE ;  /* 0x000000000000791b */ /* 0x000ff40003800000 */
.L_x_120:
[----:B------:R-:W-:Y:S05]  /*6180*/  BSYNC B1 ;  /* 0x0000000000017941 */ /* 0x000fea0003800000 */
.L_x_119:
[----:B------:R-:W-:Y:S05]  /*6190*/  BRA `(.L_x_121) ;  /* 0xfffffff000107947 */ /* 0x000fea000383ffff */
.L_x_102:
[----:B0-----:R0:W1:Y:S02]  /*61a0*/  SYNCS.PHASECHK.TRANS64.TRYWAIT P1, [R14+URZ+0x20], R7 ;  /* 0x000020070e0075a7 */ /* 0x001064000802017f */
[----:B-1----:R-:W-:Y:S05]  /*61b0*/  @!P1 NANOSLEEP.SYNCS 0x989680 ;  /* 0x009896800000995d */ /* 0x002fea0003900000 */
[----:B------:R-:W1:Y:S02]  /*61c0*/  @!P1 SYNCS.PHASECHK.TRANS64 P1, [R14+URZ+0x20], R7 ;  /* 0x000020070e0095a7 */ /* 0x000e64000802007f */
[----:B-1----:R-:W-:Y:S05]  /*61d0*/  @!P1 BRA `(.L_x_102) ;  /* 0xfffffffc00f09947 */ /* 0x002fea000383ffff */
[----:B------:R-:W-:Y:S05]  /*61e0*/  BRA `(.L_x_122) ;  /* 0xfffffff000447947 */ /* 0x000fea000383ffff */
.L_x_111:
[----:B------:R-:W-:Y:S01]  /*61f0*/  BSSY B0, `(.L_x_123) ;  /* 0x0000006000007945 */ /* 0x000fe20003800000 */
[----:B------:R-:W-:-:S07]  /*6200*/  IMAD.MOV.U32 R15, RZ, RZ, -0x1 ;  /* 0xffffffffff0f7424 */ /* 0x000fce00078e00ff */
[----:B------:R-:W-:Y:S05]  /*6210*/  WARPSYNC.COLLECTIVE R15, `(.L_x_124) ;  /* 0x000000000f0c7348 */ /* 0x000fea0003c00000 */
[----:B------:R-:W-:Y:S02]  /*6220*/  ELECT P6, UR62, PT ;  /* 0x00000000003e782f */ /* 0x000fe400038c0000 */
[----:B------:R-:W-:Y:S01]  /*6230*/  MOV R14, UR62 ;  /* 0x0000003e000e7c02 */ /* 0x000fe20008000f00 */
[----:B------:R-:W-:Y:S10]  /*6240*/  ENDCOLLECTIVE ;  /* 0x000000000000791b */ /* 0x000ff40003800000 */
.L_x_124:
[----:B------:R-:W-:Y:S05]  /*6250*/  BSYNC B0 ;  /* 0x0000000000007941 */ /* 0x000fea0003800000 */
.L_x_123:
[----:B------:R-:W-:Y:S05]  /*6260*/  BRA `(.L_x_125) ;  /* 0xfffffff800cc7947 */ /* 0x000fea000383ffff */
.L_x_115:
[----:B0-----:R0:W1:Y:S02]  /*6270*/  SYNCS.PHASECHK.TRANS64.TRYWAIT P0, [R7+URZ], R4 ;  /* 0x00000004070075a7 */ /* 0x001064000800017f */
[----:B-1----:R-:W-:Y:S05]  /*6280*/  @!P0 NANOSLEEP.SYNCS 0x989680 ;  /* 0x009896800000895d */ /* 0x002fea0003900000 */
[----:B------:R-:W1:Y:S02]  /*6290*/  @!P0 SYNCS.PHASECHK.TRANS64 P0, [R7+URZ], R4 ;  /* 0x00000004070085a7 */ /* 0x000e64000800007f */
[----:B-1----:R-:W-:Y:S05]  /*62a0*/  @!P0 BRA `(.L_x_115) ;  /* 0xfffffffc00f08947 */ /* 0x002fea000383ffff */
[----:B------:R-:W-:Y:S05]  /*62b0*/  BRA `(.L_x_126) ;  /* 0xfffffffc000c7947 */ /* 0x000fea000383ffff */
.L_x_116:
[----:B0-----:R0:W1:Y:S02]  /*62c0*/  SYNCS.PHASECHK.TRANS64.TRYWAIT P0, [R8+URZ], R5 ;  /* 0x00000005080075a7 */ /* 0x001064000800017f */
[----:B-1----:R-:W-:Y:S05]  /*62d0*/  @!P0 NANOSLEEP.SYNCS 0x989680 ;  /* 0x009896800000895d */ /* 0x002fea0003900000 */
[----:B------:R-:W1:Y:S02]  /*62e0*/  @!P0 SYNCS.PHASECHK.TRANS64 P0, [R8+URZ], R5 ;  /* 0x00000005080085a7 */ /* 0x000e64000800007f */
[----:B-1----:R-:W-:Y:S05]  /*62f0*/  @!P0 BRA `(.L_x_116) ;  /* 0xfffffffc00f08947 */ /* 0x002fea000383ffff */
[----:B------:R-:W-:Y:S05]  /*6300*/  BRA `(.L_x_127) ;  /* 0xfffffffc001c7947 */ /* 0x000fea000383ffff */
.L_x_117:
[----:B-1----:R1:W2:Y:S02]  /*6310*/  SYNCS.PHASECHK.TRANS64.TRYWAIT P0, [R11+URZ], R6 ;  /* 0x000000060b0075a7 */ /* 0x0022a4000800017f */
[----:B--2---:R-:W-:Y:S05]  /*6320*/  @!P0 NANOSLEEP.SYNCS 0x989680 ;  /* 0x009896800000895d */ /* 0x004fea0003900000 */
[----:B------:R-:W2:Y:S02]  /*6330*/  @!P0 SYNCS.PHASECHK.TRANS64 P0, [R11+URZ], R6 ;  /* 0x000000060b0085a7 */ /* 0x000ea4000800007f */
[----:B--2---:R-:W-:Y:S05]  /*6340*/  @!P0 BRA `(.L_x_117) ;  /* 0xfffffffc00f08947 */ /* 0x004fea000383ffff */
[----:B------:R-:W-:Y:S05]  /*6350*/  BRA `(.L_x_128) ;  /* 0xfffffffc00247947 */ /* 0x000fea000383ffff */
.L_x_129:
[----:B------:R-:W-:-:S00]  /*6360*/  BRA `(.L_x_129) ;  /* 0xfffffffc00fc7947 */ /* 0x000fc0000383ffff */
[----:B------:R-:W-:-:S00]  /*6370*/  NOP ;  /* 0x0000000000007918 */ /* 0x000fc00000000000 */
        /* <DEDUP_REMOVED lines=8> */
.L_x_130:


//--------------------- .nv.global.init           --------------------------
	.section	.nv.global.init,"aw",@progbits
.nv.global.init:
	.type		$str$22,@object
	.size		$str$22,($str$23 - $str$22)
$str$22:
        /*0000*/ 	.byte	0x6b, 0x5f, 0x74, 0x69, 0x6c, 0x65, 0x5f, 0x63, 0x6f, 0x75, 0x6e, 0x74, 0x20, 0x3e, 0x3d, 0x20
        /*0010*/ 	.byte	0x31, 0x00
	.type		$str$23,@object
	.size		$str$23,(__unnamed_1 - $str$23)
$str$23:
        /*0012*/ 	.byte	0x2f, 0x74, 0x6d, 0x70, 0x2f, 0x63, 0x75, 0x74, 0x6c, 0x61, 0x73, 0x73, 0x5f, 0x73, 0x77, 0x65
        /*0022*/ 	.byte	0x65, 0x70, 0x5f, 0x73, 0x72, 0x63, 0x2f, 0x69, 0x6e, 0x63, 0x6c, 0x75, 0x64, 0x65, 0x2f, 0x63
        /*0032*/ 	.byte	0x75, 0x74, 0x6c, 0x61, 0x73, 0x73, 0x2f, 0x67, 0x65, 0x6d, 0x6d, 0x2f, 0x63, 0x6f, 0x6c, 0x6c
        /*0042*/ 	.byte	0x65, 0x63, 0x74, 0x69, 0x76, 0x65, 0x2f, 0x73, 0x6d, 0x39, 0x30, 0x5f, 0x6d, 0x6d, 0x61, 0x5f
        /*0052*/ 	.byte	0x74, 0x6d, 0x61, 0x5f, 0x67, 0x6d, 0x6d, 0x61, 0x5f, 0x73, 0x73, 0x5f, 0x77, 0x61, 0x72, 0x70
        /*0062*/ 	.byte	0x73, 0x70, 0x65, 0x63, 0x69, 0x61, 0x6c, 0x69, 0x7a, 0x65, 0x64, 0x2e, 0x68, 0x70, 0x70, 0x00
	.type		__unnamed_1,@object
	.size		__unnamed_1,(.L_0 - __unnamed_1)
__unnamed_1:
        /*0072*/ 	.byte	0x76, 0x6f, 0x69, 0x64, 0x20, 0x63, 0x75, 0x74, 0x6c, 0x61, 0x73, 0x73, 0x3a, 0x3a, 0x67, 0x65
        /* <DEDUP_REMOVED lines=176> */
        /*0b82*/ 	.byte	0x3a, 0x3a, 0x69, 0x64, 0x65, 0x6e, 0x74, 0x69, 0x74, 0x79, 0x5d, 0x00
.L_0:


//--------------------- .nv.shared._ZN7cutlass13device_kernelINS_4gemm6kernel13GemmUniversalIN4cute5tupleIJiiiiEEENS1_10collective13CollectiveMmaINS1_34MainloopSm90TmaGmmaWarpSpecializedILi4ENS5_IJNS4_1CILi1EEESB_SB_EEENS1_35KernelTmaWarpSpecializedCooperativeEEENS5_IJNSA_ILi128EEENSA_ILi64EEESG_EEENS_10tfloat32_tENS5_IJlSB_lEEESI_SJ_NS4_8TiledMMAINS4_8MMA_AtomIJNS4_4SM904GMMA29MMA_64x64x8_F32TF32TF32_SS_TNILNSN_7ScaleInE1ELSP_1EEEEEENS4_6LayoutINS5_IJNSA_ILi2EEESB_SB_EEENS5_IJSB_NSA_ILi0EEESV_EEEEENS5_IJNS4_10UnderscoreESY_SY_EEEEENS4_13SM90_TMA_LOADENS4_14ComposedLayoutINS4_7SwizzleILi3ELi4ELi3EEENS4_18smem_ptr_flag_bitsILi32EEENSS_INS5_IJNSA_ILi8EEENSA_ILi32EEEEEENS5_IJS18_SB_EEEEEEEvNS4_8identityES11_S1C_vS1D_EENS_8epilogue10collective6detail29Sm90TmaWarpSpecializedAdapterINS1G_15DefaultEpilogueISI_SJ_SJ_NS1F_6thread17LinearCombinationISI_Li1EffLNS1K_9ScaleType4KindE0ELNS_15FloatRoundStyleE2ESI_EENS1_15EpilogueDefaultEEEEEvvEEEEvNT_6ParamsE --------------------------
	.section	.nv.shared._ZN7cutlass13device_kernelINS_4gemm6kernel13GemmUniversalIN4cute5tupleIJiiiiEEENS1_10collective13CollectiveMmaINS1_34MainloopSm90TmaGmmaWarpSpecializedILi4ENS5_IJNS4_1CILi1EEESB_SB_EEENS1_35KernelTmaWarpSpecializedCooperativeEEENS5_IJNSA_ILi128EEENSA_ILi64EEESG_EEENS_10tfloat32_tENS5_IJlSB_lEEESI_SJ_NS4_8TiledMMAINS4_8MMA_AtomIJNS4_4SM904GMMA29MMA_64x64x8_F32TF32TF32_SS_TNILNSN_7ScaleInE1ELSP_1EEEEEENS4_6LayoutINS5_IJNSA_ILi2EEESB_SB_EEENS5_IJSB_NSA_ILi0EEESV_EEEEENS5_IJNS4_10UnderscoreESY_SY_EEEEENS4_13SM90_TMA_LOADENS4_14ComposedLayoutINS4_7SwizzleILi3ELi4ELi3EEENS4_18smem_ptr_flag_bitsILi32EEENSS_INS5_IJNSA_ILi8EEENSA_ILi32EEEEEENS5_IJS18_SB_EEEEEEEvNS4_8identityES11_S1C_vS1D_EENS_8epilogue10collective6detail29Sm90TmaWarpSpecializedAdapterINS1G_15DefaultEpilogueISI_SJ_SJ_NS1F_6thread17LinearCombinationISI_Li1EffLNS1K_9ScaleType4KindE0ELNS_15FloatRoundStyleE2ESI_EENS1_15EpilogueDefaultEEEEEvvEEEEvNT_6ParamsE,"aw",@nobits
	.sectionflags	@""
	.align	16
	.zero		1024


//--------------------- .nv.shared.reserved.0     --------------------------
	.section	.nv.shared.reserved.0,"aw",@nobits
	.weak		__nv_reservedSMEM_offset_0_alias
	.size		__nv_reservedSMEM_offset_0_alias, 0, 0
	.other		__nv_reservedSMEM_offset_0_alias,@"STO_CUDA_RESERVED_SHARED STV_DEFAULT"
__nv_reservedSMEM_offset_0_alias:
	.zero		0


//--------------------- .nv.global                --------------------------
	.section	.nv.global,"aw",@nobits
.nv.global:
	.type		_ZN40_INTERNAL_880f84a0_4_k_cu_0e72aead_287974cute1_E,@object
	.size		_ZN40_INTERNAL_880f84a0_4_k_cu_0e72aead_287974cute1_E,(_ZN40_INTERNAL_880f84a0_4_k_cu_0e72aead_287974cuda3std3__45__cpo6cbeginE - _ZN40_INTERNAL_880f84a0_4_k_cu_0e72aead_287974cute1_E)
_ZN40_INTERNAL_880f84a0_4_k_cu_0e72aead_287974cute1_E:
	.zero		1
	.type		_ZN40_INTERNAL_880f84a0_4_k_cu_0e72aead_287974cuda3std3__45__cpo6cbeginE,@object
	.size		_ZN40_INTERNAL_880f84a0_4_k_cu_0e72aead_287974cuda3std3__45__cpo6cbeginE,(_ZN40_INTERNAL_880f84a0_4_k_cu_0e72aead_287974cuda3std3__48in_placeE - _ZN40_INTERNAL_880f84a0_4_k_cu_0e72aead_287974cuda3std3__45__cpo6cbeginE)
_ZN40_INTERNAL_880f84a0_4_k_cu_0e72aead_287974cuda3std3__45__cpo6cbeginE:
	.zero		1
	.type		_ZN40_INTERNAL_880f84a0_4_k_cu_0e72aead_287974cuda3std3__48in_placeE,@object
	.size		_ZN40_INTERNAL_880f84a0_4_k_cu_0e72aead_287974cuda3std3__48in_placeE,(_ZN40_INTERNAL_880f84a0_4_k_cu_0e72aead_287974cuda3std6ranges3__45__cpo9iter_moveE - _ZN40_INTERNAL_880f84a0_4_k_cu_0e72aead_287974cuda3std3__48in_placeE)
_ZN40_INTERNAL_880f84a0_4_k_cu_0e72aead_287974cuda3std3__48in_placeE:
	.zero		1
	.type		_ZN40_INTERNAL_880f84a0_4_k_cu_0e72aead_287974cuda3std6ranges3__45__cpo9iter_moveE,@object
	.size		_ZN40_INTERNAL_880f84a0_4_k_cu_0e72aead_287974cuda3std6ranges3__45__cpo9iter_moveE,(_ZN40_INTERNAL_880f84a0_4_k_cu_0e72aead_287974cuda3std3__45__cpo5beginE - _ZN40_INTERNAL_880f84a0_4_k_cu_0e72aead_287974cuda3std6ranges3__45__cpo9iter_moveE)
_ZN40_INTERNAL_880f84a0_4_k_cu_0e72aead_287974cuda3std6ranges3__45__cpo9iter_moveE:
	.zero		1
	.type		_ZN40_INTERNAL_880f84a0_4_k_cu_0e72aead_287974cuda3std3__45__cpo5beginE,@object
	.size		_ZN40_INTERNAL_880f84a0_4_k_cu_0e72aead_287974cuda3std3__45__cpo5beginE,(_ZN40_INTERNAL_880f84a0_4_k_cu_0e72aead_287974cuda3std3__442_GLOBAL__N__880f84a0_4_k_cu_0e72aead_287976ignoreE - _ZN40_INTERNAL_880f84a0_4_k_cu_0e72aead_287974cuda3std3__45__cpo5beginE)
_ZN40_INTERNAL_880f84a0_4_k_cu_0e72aead_287974cuda3std3__45__cpo5beginE:
	.zero		1
	.type		_ZN40_INTERNAL_880f84a0_4_k_cu_0e72aead_287974cuda3std3__442_GLOBAL__N__880f84a0_4_k_cu_0e72aead_287976ignoreE,@object
	.size		_ZN40_INTERNAL_880f84a0_4_k_cu_0e72aead_287974cuda3std3__442_GLOBAL__N__880f84a0_4_k_cu_0e72aead_287976ignoreE,(_ZN40_INTERNAL_880f84a0_4_k_cu_0e72aead_287974cute7productE - _ZN40_INTERNAL_880f84a0_4_k_cu_0e72aead_287974cuda3std3__442_GLOBAL__N__880f84a0_4_k_cu_0e72aead_287976ignoreE)
_ZN40_INTERNAL_880f84a0_4_k_cu_0e72aead_287974cuda3std3__442_GLOBAL__N__880f84a0_4_k_cu_0e72aead_287976ignoreE:
	.zero		1
	.type		_ZN40_INTERNAL_880f84a0_4_k_cu_0e72aead_287974cute7productE,@object
	.size		_ZN40_INTERNAL_880f84a0_4_k_cu_0e72aead_287974cute7productE,(_ZN40_INTERNAL_880f84a0_4_k_cu_0e72aead_287974cuda3std3__45__cpo3endE - _ZN40_INTERNAL_880f84a0_4_k_cu_0e72aead_287974cute7productE)
_ZN40_INTERNAL_880f84a0_4_k_cu_0e72aead_287974cute7productE:
	.zero		1
	.type		_ZN40_INTERNAL_880f84a0_4_k_cu_0e72aead_287974cuda3std3__45__cpo3endE,@object
	.size		_ZN40_INTERNAL_880f84a0_4_k_cu_0e72aead_287974cuda3std3__45__cpo3endE,(_ZN40_INTERNAL_880f84a0_4_k_cu_0e72aead_287974cuda3std3__419piecewise_constructE - _ZN40_INTERNAL_880f84a0_4_k_cu_0e72aead_287974cuda3std3__45__cpo3endE)
_ZN40_INTERNAL_880f84a0_4_k_cu_0e72aead_287974cuda3std3__45__cpo3endE:
	.zero		1
	.type		_ZN40_INTERNAL_880f84a0_4_k_cu_0e72aead_287974cuda3std3__419piecewise_constructE,@object
	.size		_ZN40_INTERNAL_880f84a0_4_k_cu_0e72aead_287974cuda3std3__419piecewise_constructE,(_ZN40_INTERNAL_880f84a0_4_k_cu_0e72aead_287974cuda3std3__45__cpo4cendE - _ZN40_INTERNAL_880f84a0_4_k_cu_0e72aead_287974cuda3std3__419piecewise_constructE)
_ZN40_INTERNAL_880f84a0_4_k_cu_0e72aead_287974cuda3std3__419piecewise_constructE:
	.zero		1
	.type		_ZN40_INTERNAL_880f84a0_4_k_cu_0e72aead_287974cuda3std3__45__cpo4cendE,@object
	.size		_ZN40_INTERNAL_880f84a0_4_k_cu_0e72aead_287974cuda3std3__45__cpo4cendE,(_ZN40_INTERNAL_880f84a0_4_k_cu_0e72aead_287974cuda3std6ranges3__45__cpo4swapE - _ZN40_INTERNAL_880f84a0_4_k_cu_0e72aead_287974cuda3std3__45__cpo4cendE)
_ZN40_INTERNAL_880f84a0_4_k_cu_0e72aead_287974cuda3std3__45__cpo4cendE:
	.zero		1
	.type		_ZN40_INTERNAL_880f84a0_4_k_cu_0e72aead_287974cuda3std6ranges3__45__cpo4swapE,@object
	.size		_ZN40_INTERNAL_880f84a0_4_k_cu_0e72aead_287974cuda3std6ranges3__45__cpo4swapE,(.L_8 - _ZN40_INTERNAL_880f84a0_4_k_cu_0e72aead_287974cuda3std6ranges3__45__cpo4swapE)
_ZN40_INTERNAL_880f84a0_4_k_cu_0e72aead_287974cuda3std6ranges3__45__cpo4swapE:
	.zero		1
.L_8:


//--------------------- .nv.constant0._ZN7cutlass13device_kernelINS_4gemm6kernel13GemmUniversalIN4cute5tupleIJiiiiEEENS1_10collective13CollectiveMmaINS1_34MainloopSm90TmaGmmaWarpSpecializedILi4ENS5_IJNS4_1CILi1EEESB_SB_EEENS1_35KernelTmaWarpSpecializedCooperativeEEENS5_IJNSA_ILi128EEENSA_ILi64EEESG_EEENS_10tfloat32_tENS5_IJlSB_lEEESI_SJ_NS4_8TiledMMAINS4_8MMA_AtomIJNS4_4SM904GMMA29MMA_64x64x8_F32TF32TF32_SS_TNILNSN_7ScaleInE1ELSP_1EEEEEENS4_6LayoutINS5_IJNSA_ILi2EEESB_SB_EEENS5_IJSB_NSA_ILi0EEESV_EEEEENS5_IJNS4_10UnderscoreESY_SY_EEEEENS4_13SM90_TMA_LOADENS4_14ComposedLayoutINS4_7SwizzleILi3ELi4ELi3EEENS4_18smem_ptr_flag_bitsILi32EEENSS_INS5_IJNSA_ILi8EEENSA_ILi32EEEEEENS5_IJS18_SB_EEEEEEEvNS4_8identityES11_S1C_vS1D_EENS_8epilogue10collective6detail29Sm90TmaWarpSpecializedAdapterINS1G_15DefaultEpilogueISI_SJ_SJ_NS1F_6thread17LinearCombinationISI_Li1EffLNS1K_9ScaleType4KindE0ELNS_15FloatRoundStyleE2ESI_EENS1_15EpilogueDefaultEEEEEvvEEEEvNT_6ParamsE --------------------------
	.section	.nv.constant0._ZN7cutlass13device_kernelINS_4gemm6kernel13GemmUniversalIN4cute5tupleIJiiiiEEENS1_10collective13CollectiveMmaINS1_34MainloopSm90TmaGmmaWarpSpecializedILi4ENS5_IJNS4_1CILi1EEESB_SB_EEENS1_35KernelTmaWarpSpecializedCooperativeEEENS5_IJNSA_ILi128EEENSA_ILi64EEESG_EEENS_10tfloat32_tENS5_IJlSB_lEEESI_SJ_NS4_8TiledMMAINS4_8MMA_AtomIJNS4_4SM904GMMA29MMA_64x64x8_F32TF32TF32_SS_TNILNSN_7ScaleInE1ELSP_1EEEEEENS4_6LayoutINS5_IJNSA_ILi2EEESB_SB_EEENS5_IJSB_NSA_ILi0EEESV_EEEEENS5_IJNS4_10UnderscoreESY_SY_EEEEENS4_13SM90_TMA_LOADENS4_14ComposedLayoutINS4_7SwizzleILi3ELi4ELi3EEENS4_18smem_ptr_flag_bitsILi32EEENSS_INS5_IJNSA_ILi8EEENSA_ILi32EEEEEENS5_IJS18_SB_EEEEEEEvNS4_8identityES11_S1C_vS1D_EENS_8epilogue10collective6detail29Sm90TmaWarpSpecializedAdapterINS1G_15DefaultEpilogueISI_SJ_SJ_NS1F_6thread17LinearCombinationISI_Li1EffLNS1K_9ScaleType4KindE0ELNS_15FloatRoundStyleE2ESI_EENS1_15EpilogueDefaultEEEEEvvEEEEvNT_6ParamsE,"a",@progbits
	.sectionflags	@""
	.align	4
.nv.constant0._ZN7cutlass13device_kernelINS_4gemm6kernel13GemmUniversalIN4cute5tupleIJiiiiEEENS1_10collective13CollectiveMmaINS1_34MainloopSm90TmaGmmaWarpSpecializedILi4ENS5_IJNS4_1CILi1EEESB_SB_EEENS1_35KernelTmaWarpSpecializedCooperativeEEENS5_IJNSA_ILi128EEENSA_ILi64EEESG_EEENS_10tfloat32_tENS5_IJlSB_lEEESI_SJ_NS4_8TiledMMAINS4_8MMA_AtomIJNS4_4SM904GMMA29MMA_64x64x8_F32TF32TF32_SS_TNILNSN_7ScaleInE1ELSP_1EEEEEENS4_6LayoutINS5_IJNSA_ILi2EEESB_SB_EEENS5_IJSB_NSA_ILi0EEESV_EEEEENS5_IJNS4_10UnderscoreESY_SY_EEEEENS4_13SM90_TMA_LOADENS4_14ComposedLayoutINS4_7SwizzleILi3ELi4ELi3EEENS4_18smem_ptr_flag_bitsILi32EEENSS_INS5_IJNSA_ILi8EEENSA_ILi32EEEEEENS5_IJS18_SB_EEEEEEEvNS4_8identityES11_S1C_vS1D_EENS_8epilogue10collective6detail29Sm90TmaWarpSpecializedAdapterINS1G_15DefaultEpilogueISI_SJ_SJ_NS1F_6thread17LinearCombinationISI_Li1EffLNS1K_9ScaleType4KindE0ELNS_15FloatRoundStyleE2ESI_EENS1_15EpilogueDefaultEEEEEvvEEEEvNT_6ParamsE:
	.zero		1664


//--------------------- SYMBOLS --------------------------

	.type		.nv.reservedSmem.offset0,@object
	.size		.nv.reservedSmem.offset0,0x4
	.type		__assertfail,@function
